def matmul_kernel(
    a_ptr,
    b_ptr,
    c_ptr,
    M,
    N,
    K,
    stride_am,
    stride_ak,
    stride_bk,
    stride_bn,
    stride_cm,
    stride_cn,
    BLOCK_M: tl.constexpr,
    BLOCK_N: tl.constexpr,
    BLOCK_K: tl.constexpr,
    GROUP_M: tl.constexpr,
):
    pid = tl.program_id(axis=0)
    num_pid_m = tl.cdiv(M, BLOCK_M)
    num_pid_n = tl.cdiv(N, BLOCK_N)
    num_pid_in_group = GROUP_M * num_pid_n
    group_id = pid // num_pid_in_group
    first_pid_m = group_id * GROUP_M
    group_size_m = min(num_pid_m - first_pid_m, GROUP_M)
    pid_m = first_pid_m + ((pid % num_pid_in_group) % group_size_m)
    pid_n = (pid % num_pid_in_group) // group_size_m

    offs_am = (pid_m * BLOCK_M + tl.arange(0, BLOCK_M)) % M
    offs_bn = (pid_n * BLOCK_N + tl.arange(0, BLOCK_N)) % N
    offs_k = tl.arange(0, BLOCK_K)
    a_ptrs = a_ptr + offs_am[:, None] * stride_am + offs_k[None, :] * stride_ak
    b_ptrs = b_ptr + offs_k[:, None] * stride_bk + offs_bn[None, :] * stride_bn

    acc = tl.zeros((BLOCK_M, BLOCK_N), dtype=tl.float32)
    for kk in range(0, tl.cdiv(K, BLOCK_K)):
        a = tl.load(a_ptrs, mask=offs_k[None, :] < K - kk * BLOCK_K, other=0.0)
        b = tl.load(b_ptrs, mask=offs_k[:, None] < K - kk * BLOCK_K, other=0.0)
        acc = tl.dot(a, b, acc)
        a_ptrs += BLOCK_K * stride_ak
        b_ptrs += BLOCK_K * stride_bk

    c = acc.to(c_ptr.dtype.element_ty)
    offs_cm = pid_m * BLOCK_M + tl.arange(0, BLOCK_M)
    offs_cn = pid_n * BLOCK_N + tl.arange(0, BLOCK_N)
    c_ptrs = c_ptr + offs_cm[:, None] * stride_cm + offs_cn[None, :] * stride_cn
    mask = (offs_cm[:, None] < M) & (offs_cn[None, :] < N)
    tl.store(c_ptrs, c, mask=mask)

# config = {"BLOCK_K": 128, "BLOCK_M": 128, "BLOCK_N": 64, "GROUP_M": 8, "arch": "sm_100", "dtype": "fp8e5m2", "num_ctas": 1, "num_stages": 3, "num_warps": 16}
# arch = sm_100


// ===== COMPILED SASS (sm_100a) =====

	.target	sm_100a

	.elftype	@"ET_EXEC"


//--------------------- .note.nv.tkinfo           --------------------------
	.section	.note.nv.tkinfo,"",@"SHT_NOTE"
	.sectionflags	@"SHF_NOTE_NV_TKINFO"
	.tkinfo
        /*0018*/ 	.word	0x00000081
        /*0030*/ 	.string	""
        /*0030*/ 	.string	"ptxas-blackwell"
        /*0030*/ 	.string	"Cuda compilation tools, release 12.9, V12.9.86"
        /*0030*/ 	.string	"Build cuda_12.9.r12.9/compiler.36037853_0"
        /*0030*/ 	.string	"-v  -suppress-debug-info  -lineinfo  -arch sm_100a "



//--------------------- .note.nv.cuver            --------------------------
	.section	.note.nv.cuver,"",@"SHT_NOTE"
	.sectionflags	@"SHF_NOTE_NV_CUVER"
        /*0018*/ 	.short	0x0001
        /*001a*/ 	.short	0x0064
        /*001c*/ 	.short	0x0001
        /*001e*/ 	.short	0x0000
        /*0020*/ 	.short	0x0001
        /*0022*/ 	.short	0x0000


//--------------------- .nv.info                  --------------------------
	.section	.nv.info,"",@"SHT_CUDA_INFO"
	.align	4


	//----- nvinfo : EIATTR_REGCOUNT
	.align		4
        /*0000*/ 	.byte	0x04, 0x2f
        /*0002*/ 	.short	(.L_1 - .L_0)
	.align		4
.L_0:
        /*0004*/ 	.word	index@(matmul_kernel)
        /*0008*/ 	.word	0x00000040


	//----- nvinfo : EIATTR_FRAME_SIZE
	.align		4
.L_1:
        /*000c*/ 	.byte	0x04, 0x11
        /*000e*/ 	.short	(.L_3 - .L_2)
	.align		4
.L_2:
        /*0010*/ 	.word	index@(matmul_kernel)
        /*0014*/ 	.word	0x00000278


	//----- nvinfo : EIATTR_MIN_STACK_SIZE
	.align		4
.L_3:
        /*0018*/ 	.byte	0x04, 0x12
        /*001a*/ 	.short	(.L_5 - .L_4)
	.align		4
.L_4:
        /*001c*/ 	.word	index@(matmul_kernel)
        /*0020*/ 	.word	0x00000278
.L_5:


//--------------------- .nv.info.matmul_kernel    --------------------------
	.section	.nv.info.matmul_kernel,"",@"SHT_CUDA_INFO"
	.sectionflags	@""
	.align	4


	//----- nvinfo : EIATTR_CUDA_API_VERSION
	.align		4
        /*0000*/ 	.byte	0x04, 0x37
        /*0002*/ 	.short	(.L_7 - .L_6)
.L_6:
        /*0004*/ 	.word	0x00000081


	//----- nvinfo : EIATTR_KPARAM_INFO
	.align		4
.L_7:
        /*0008*/ 	.byte	0x04, 0x17
        /*000a*/ 	.short	(.L_9 - .L_8)
.L_8:
        /*000c*/ 	.word	0x00000000
        /*0010*/ 	.short	0x000d
        /*0012*/ 	.short	0x0048
        /*0014*/ 	.byte	0x00, 0xf4, 0x21, 0x00


	//----- nvinfo : EIATTR_KPARAM_INFO
	.align		4
.L_9:
        /*0018*/ 	.byte	0x04, 0x17
        /*001a*/ 	.short	(.L_11 - .L_10)
.L_10:
        /*001c*/ 	.word	0x00000000
        /*0020*/ 	.short	0x000c
        /*0022*/ 	.short	0x0040
        /*0024*/ 	.byte	0x00, 0xf4, 0x21, 0x00


	//----- nvinfo : EIATTR_KPARAM_INFO
	.align		4
.L_11:
        /*0028*/ 	.byte	0x04, 0x17
        /*002a*/ 	.short	(.L_13 - .L_12)
.L_12:
        /*002c*/ 	.word	0x00000000
        /*0030*/ 	.short	0x000b
        /*0032*/ 	.short	0x0038
        /*0034*/ 	.byte	0x00, 0xf0, 0x11, 0x00


	//----- nvinfo : EIATTR_KPARAM_INFO
	.align		4
.L_13:
        /*0038*/ 	.byte	0x04, 0x17
        /*003a*/ 	.short	(.L_15 - .L_14)
.L_14:
        /*003c*/ 	.word	0x00000000
        /*0040*/ 	.short	0x000a
        /*0042*/ 	.short	0x0034
        /*0044*/ 	.byte	0x00, 0xf0, 0x11, 0x00


	//----- nvinfo : EIATTR_KPARAM_INFO
	.align		4
.L_15:
        /*0048*/ 	.byte	0x04, 0x17
        /*004a*/ 	.short	(.L_17 - .L_16)
.L_16:
        /*004c*/ 	.word	0x00000000
        /*0050*/ 	.short	0x0009
        /*0052*/ 	.short	0x0030
        /*0054*/ 	.byte	0x00, 0xf0, 0x11, 0x00


	//----- nvinfo : EIATTR_KPARAM_INFO
	.align		4
.L_17:
        /*0058*/ 	.byte	0x04, 0x17
        /*005a*/ 	.short	(.L_19 - .L_18)
.L_18:
        /*005c*/ 	.word	0x00000000
        /*0060*/ 	.short	0x0008
        /*0062*/ 	.short	0x002c
        /*0064*/ 	.byte	0x00, 0xf0, 0x11, 0x00


	//----- nvinfo : EIATTR_KPARAM_INFO
	.align		4
.L_19:
        /*0068*/ 	.byte	0x04, 0x17
        /*006a*/ 	.short	(.L_21 - .L_20)
.L_20:
        /*006c*/ 	.word	0x00000000
        /*0070*/ 	.short	0x0007
        /*0072*/ 	.short	0x0028
        /*0074*/ 	.byte	0x00, 0xf0, 0x11, 0x00


	//----- nvinfo : EIATTR_KPARAM_INFO
	.align		4
.L_21:
        /*0078*/ 	.byte	0x04, 0x17
        /*007a*/ 	.short	(.L_23 - .L_22)
.L_22:
        /*007c*/ 	.word	0x00000000
        /*0080*/ 	.short	0x0006
        /*0082*/ 	.short	0x0024
        /*0084*/ 	.byte	0x00, 0xf0, 0x11, 0x00


	//----- nvinfo : EIATTR_KPARAM_INFO
	.align		4
.L_23:
        /*0088*/ 	.byte	0x04, 0x17
        /*008a*/ 	.short	(.L_25 - .L_24)
.L_24:
        /*008c*/ 	.word	0x00000000
        /*0090*/ 	.short	0x0005
        /*0092*/ 	.short	0x0020
        /*0094*/ 	.byte	0x00, 0xf0, 0x11, 0x00


	//----- nvinfo : EIATTR_KPARAM_INFO
	.align		4
.L_25:
        /*0098*/ 	.byte	0x04, 0x17
        /*009a*/ 	.short	(.L_27 - .L_26)
.L_26:
        /*009c*/ 	.word	0x00000000
        /*00a0*/ 	.short	0x0004
        /*00a2*/ 	.short	0x001c
        /*00a4*/ 	.byte	0x00, 0xf0, 0x11, 0x00


	//----- nvinfo : EIATTR_KPARAM_INFO
	.align		4
.L_27:
        /*00a8*/ 	.byte	0x04, 0x17
        /*00aa*/ 	.short	(.L_29 - .L_28)
.L_28:
        /*00ac*/ 	.word	0x00000000
        /*00b0*/ 	.short	0x0003
        /*00b2*/ 	.short	0x0018
        /*00b4*/ 	.byte	0x00, 0xf0, 0x11, 0x00


	//----- nvinfo : EIATTR_KPARAM_INFO
	.align		4
.L_29:
        /*00b8*/ 	.byte	0x04, 0x17
        /*00ba*/ 	.short	(.L_31 - .L_30)
.L_30:
        /*00bc*/ 	.word	0x00000000
        /*00c0*/ 	.short	0x0002
        /*00c2*/ 	.short	0x0010
        /*00c4*/ 	.byte	0x00, 0xf4, 0x21, 0x00


	//----- nvinfo : EIATTR_KPARAM_INFO
	.align		4
.L_31:
        /*00c8*/ 	.byte	0x04, 0x17
        /*00ca*/ 	.short	(.L_33 - .L_32)
.L_32:
        /*00cc*/ 	.word	0x00000000
        /*00d0*/ 	.short	0x0001
        /*00d2*/ 	.short	0x0008
        /*00d4*/ 	.byte	0x00, 0xf4, 0x21, 0x00


	//----- nvinfo : EIATTR_KPARAM_INFO
	.align		4
.L_33:
        /*00d8*/ 	.byte	0x04, 0x17
        /*00da*/ 	.short	(.L_35 - .L_34)
.L_34:
        /*00dc*/ 	.word	0x00000000
        /*00e0*/ 	.short	0x0000
        /*00e2*/ 	.short	0x0000
        /*00e4*/ 	.byte	0x00, 0xf4, 0x21, 0x00


	//----- nvinfo : EIATTR_SPARSE_MMA_MASK
	.align		4
.L_35:
        /*00e8*/ 	.byte	0x03, 0x50
        /*00ea*/ 	.short	0x0000


	//----- nvinfo : EIATTR_MAXREG_COUNT
	.align		4
        /*00ec*/ 	.byte	0x03, 0x1b
        /*00ee*/ 	.short	0x0080


	//----- nvinfo : EIATTR_NUM_BARRIERS
	.align		4
        /*00f0*/ 	.byte	0x02, 0x4c
        /*00f2*/ 	.byte	0x01
	.zero		1


	//----- nvinfo : EIATTR_ANNOTATIONS
	.align		4
        /*00f4*/ 	.byte	0x04, 0x55
        /*00f6*/ 	.short	(.L_37 - .L_36)


	//   ....[0]....
.L_36:
        /*00f8*/ 	.word	0x00000001
        /*00fc*/ 	.byte	0xa0, 0x05, 0x00, 0x00, 0x01, 0x00, 0x00, 0x00, 0xd0, 0x05, 0x00, 0x00, 0x01, 0x00, 0x00, 0x00
        /* <DEDUP_REMOVED lines=195> */
        /*0d3c*/ 	.byte	0xd0, 0x74, 0x00, 0x00, 0x01, 0x00, 0x00, 0x00, 0x30, 0x75, 0x00, 0x00


	//----- nvinfo : EIATTR_VRC_CTA_INIT_COUNT
	.align		4
.L_37:
        /*0d48*/ 	.byte	0x02, 0x4a
	.zero		1
	.zero		1


	//----- nvinfo : EIATTR_EXIT_INSTR_OFFSETS
	.align		4
        /*0d4c*/ 	.byte	0x04, 0x1c
        /*0d4e*/ 	.short	(.L_39 - .L_38)


	//   ....[0]....
.L_38:
        /*0d50*/ 	.word	0x000078e0


	//   ....[1]....
        /*0d54*/ 	.word	0x00007910


	//----- nvinfo : EIATTR_REQNTID
	.align		4
.L_39:
        /*0d58*/ 	.byte	0x04, 0x10
        /*0d5a*/ 	.short	(.L_41 - .L_40)
.L_40:
        /*0d5c*/ 	.word	0x00000200
        /*0d60*/ 	.word	0x00000001
        /*0d64*/ 	.word	0x00000001


	//----- nvinfo : EIATTR_CBANK_PARAM_SIZE
	.align		4
.L_41:
        /*0d68*/ 	.byte	0x03, 0x19
        /*0d6a*/ 	.short	0x0050


	//----- nvinfo : EIATTR_PARAM_CBANK
	.align		4
        /*0d6c*/ 	.byte	0x04, 0x0a
        /*0d6e*/ 	.short	(.L_43 - .L_42)
	.align		4
.L_42:
        /*0d70*/ 	.word	index@(.nv.constant0.matmul_kernel)
        /*0d74*/ 	.short	0x0380
        /*0d76*/ 	.short	0x0050


	//----- nvinfo : EIATTR_SW_WAR
	.align		4
.L_43:
        /*0d78*/ 	.byte	0x04, 0x36
        /*0d7a*/ 	.short	(.L_45 - .L_44)
.L_44:
        /*0d7c*/ 	.word	0x00000008
.L_45:


//--------------------- .nv.compat                --------------------------
	.section	.nv.compat,"",@"SHT_CUDA_COMPAT_INFO"
	.align	4
        /*0000*/ 	.byte	0x02, 0x02, 0x02, 0x00, 0x02, 0x05, 0x05, 0x00, 0x02, 0x03, 0x00, 0x00, 0x02, 0x06, 0x01, 0x00


//--------------------- .nv.callgraph             --------------------------
	.section	.nv.callgraph,"",@"SHT_CUDA_CALLGRAPH"
	.align	4
	.sectionentsize	8
	.align		4
        /*0000*/ 	.word	0x00000000
	.align		4
        /*0004*/ 	.word	0xffffffff
	.align		4
        /*0008*/ 	.word	0x00000000
	.align		4
        /*000c*/ 	.word	0xfffffffe
	.align		4
        /*0010*/ 	.word	0x00000000
	.align		4
        /*0014*/ 	.word	0xfffffffd
	.align		4
        /*0018*/ 	.word	0x00000000
	.align		4
        /*001c*/ 	.word	0xfffffffc


//--------------------- .text.matmul_kernel       --------------------------
	.section	.text.matmul_kernel,"ax",@progbits
	.align	128
        .global         matmul_kernel
        .type           matmul_kernel,@function
        .size           matmul_kernel,(.L_x_4 - matmul_kernel)
        .other          matmul_kernel,@"STO_CUDA_ENTRY STV_DEFAULT"
matmul_kernel:
.text.matmul_kernel:
[----:B------:R-:W0:Y:S08]  /*0000*/  LDC R1, c[0x0][0x37c] ;  /* 0x0000df00ff017b82 */ /* 0x000e300000000800 */
[----:B------:R-:W1:Y:S01]  /*0010*/  LDC.64 R2, c[0x0][0x398] ;  /* 0x0000e600ff027b82 */ /* 0x000e620000000a00 */
[----:B------:R-:W2:Y:S01]  /*0020*/  S2R R7, SR_CTAID.X ;  /* 0x0000000000077919 */ /* 0x000ea20000002500 */
[----:B0-----:R-:W-:Y:S01]  /*0030*/  VIADD R1, R1, 0xfffffd88 ;  /* 0xfffffd8801017836 */ /* 0x001fe20000000000 */
[----:B------:R-:W0:Y:S01]  /*0040*/  LDCU UR4, c[0x0][0x3a0] ;  /* 0x00007400ff0477ac */ /* 0x000e220008000800 */
[----:B------:R-:W3:Y:S01]  /*0050*/  S2R R58, SR_TID.X ;  /* 0x00000000003a7919 */ /* 0x000ee20000002100 */
[----:B------:R-:W-:-:S03]  /*0060*/  UMOV UR5, 0x400 ;  /* 0x0000040000057882 */ /* 0x000fc60000000000 */
[----:B------:R-:W4:Y:S01]  /*0070*/  S2UR UR6, SR_CgaCtaId ;  /* 0x00000000000679c3 */ /* 0x000f220000008800 */
[----:B------:R-:W2:Y:S01]  /*0080*/  LDCU.64 UR8, c[0x0][0x358] ;  /* 0x00006b00ff0877ac */ /* 0x000ea20008000a00 */
[----:B------:R-:W2:Y:S01]  /*0090*/  LDCU UR7, c[0x0][0x3a0] ;  /* 0x00007400ff0777ac */ /* 0x000ea20008000800 */
[----:B0-----:R-:W-:Y:S01]  /*00a0*/  UIADD3 UR4, UPT, UPT, UR4, 0x7f, URZ ;  /* 0x0000007f04047890 */ /* 0x001fe2000fffe0ff */
[----:B-1----:R-:W-:-:S03]  /*00b0*/  VIADD R0, R3, 0x3f ;  /* 0x0000003f03007836 */ /* 0x002fc60000000000 */
[----:B------:R-:W-:Y:S02]  /*00c0*/  UISETP.GT.AND UP0, UPT, UR4, 0x7f, UPT ;  /* 0x0000007f0400788c */ /* 0x000fe4000bf04270 */
[----:B------:R-:W-:Y:S01]  /*00d0*/  SHF.R.S32.HI R5, RZ, 0x1f, R0 ;  /* 0x0000001fff057819 */ /* 0x000fe20000011400 */
[----:B----4-:R-:W-:-:S03]  /*00e0*/  ULEA UR5, UR6, UR5, 0x18 ;  /* 0x0000000506057291 */ /* 0x010fc6000f8ec0ff */
[----:B------:R-:W-:Y:S02]  /*00f0*/  LEA.HI R5, R5, R0, RZ, 0x6 ;  /* 0x0000000005057211 */ /* 0x000fe400078f30ff */
[----:B--2---:R-:W-:Y:S02]  /*0100*/  IABS R10, R7 ;  /* 0x00000007000a7213 */ /* 0x004fe40000000000 */
[----:B------:R-:W-:Y:S02]  /*0110*/  SHF.R.S32.HI R5, RZ, 0x6, R5 ;  /* 0x00000006ff057819 */ /* 0x000fe40000011405 */
[C---:B---3--:R-:W-:Y:S02]  /*0120*/  LOP3.LUT R57, R58.reuse, 0x7f, RZ, 0xc0, !PT ;  /* 0x0000007f3a397812 */ /* 0x048fe400078ec0ff */
[----:B------:R-:W-:Y:S01]  /*0130*/  LOP3.LUT R30, R58, 0x180, RZ, 0xc0, !PT ;  /* 0x000001803a1e7812 */ /* 0x000fe200078ec0ff */
[----:B------:R-:W-:-:S05]  /*0140*/  IMAD.SHL.U32 R6, R5, 0x8, RZ ;  /* 0x0000000805067824 */ /* 0x000fca00078e00ff */
[-C--:B------:R-:W-:Y:S02]  /*0150*/  IABS R9, R6.reuse ;  /* 0x0000000600097213 */ /* 0x080fe40000000000 */
[----:B------:R-:W-:Y:S02]  /*0160*/  IABS R12, R6 ;  /* 0x00000006000c7213 */ /* 0x000fe40000000000 */
[----:B------:R-:W0:Y:S08]  /*0170*/  I2F.RP R0, R9 ;  /* 0x0000000900007306 */ /* 0x000e300000209400 */
[----:B0-----:R-:W0:Y:S02]  /*0180*/  MUFU.RCP R0, R0 ;  /* 0x0000000000007308 */ /* 0x001e240000001000 */
[----:B0-----:R-:W-:-:S02]  /*0190*/  VIADD R4, R0, 0xffffffe ;  /* 0x0ffffffe00047836 */ /* 0x001fc40000000000 */
[----:B------:R-:W-:-:S04]  /*01a0*/  IMAD.MOV R0, RZ, RZ, -R12 ;  /* 0x000000ffff007224 */ /* 0x000fc800078e0a0c */
[----:B------:R0:W1:Y:S02]  /*01b0*/  F2I.FTZ.U32.TRUNC.NTZ R5, R4 ;  /* 0x0000000400057305 */ /* 0x000064000021f000 */
[----:B0-----:R-:W-:Y:S02]  /*01c0*/  IMAD.MOV.U32 R4, RZ, RZ, RZ ;  /* 0x000000ffff047224 */ /* 0x001fe400078e00ff */
[----:B-1----:R-:W-:-:S04]  /*01d0*/  IMAD.MOV R8, RZ, RZ, -R5 ;  /* 0x000000ffff087224 */ /* 0x002fc800078e0a05 */
[----:B------:R-:W-:Y:S02]  /*01e0*/  IMAD R11, R8, R9, RZ ;  /* 0x00000009080b7224 */ /* 0x000fe400078e02ff */
[----:B------:R-:W-:Y:S02]  /*01f0*/  IMAD.MOV.U32 R8, RZ, RZ, R10 ;  /* 0x000000ffff087224 */ /* 0x000fe400078e000a */
[----:B------:R-:W-:-:S06]  /*0200*/  IMAD.HI.U32 R5, R5, R11, R4 ;  /* 0x0000000b05057227 */ /* 0x000fcc00078e0004 */
[----:B------:R-:W-:-:S04]  /*0210*/  IMAD.HI.U32 R5, R5, R8, RZ ;  /* 0x0000000805057227 */ /* 0x000fc800078e00ff */
[----:B------:R-:W-:-:S05]  /*0220*/  IMAD R0, R5, R0, R8 ;  /* 0x0000000005007224 */ /* 0x000fca00078e0208 */
[----:B------:R-:W-:-:S13]  /*0230*/  ISETP.GT.U32.AND P1, PT, R9, R0, PT ;  /* 0x000000000900720c */ /* 0x000fda0003f24070 */
[----:B------:R-:W-:Y:S02]  /*0240*/  @!P1 IMAD.IADD R0, R0, 0x1, -R9 ;  /* 0x0000000100009824 */ /* 0x000fe400078e0a09 */
[----:B------:R-:W-:Y:S01]  /*0250*/  @!P1 VIADD R5, R5, 0x1 ;  /* 0x0000000105059836 */ /* 0x000fe20000000000 */
[----:B------:R-:W-:Y:S02]  /*0260*/  ISETP.NE.AND P1, PT, R6, RZ, PT ;  /* 0x000000ff0600720c */ /* 0x000fe40003f25270 */
[----:B------:R-:W-:Y:S02]  /*0270*/  ISETP.GE.U32.AND P0, PT, R0, R9, PT ;  /* 0x000000090000720c */ /* 0x000fe40003f06070 */
[----:B------:R-:W-:-:S04]  /*0280*/  LOP3.LUT R0, R7, R6, RZ, 0x3c, !PT ;  /* 0x0000000607007212 */ /* 0x000fc800078e3cff */
[----:B------:R-:W-:Y:S01]  /*0290*/  ISETP.GE.AND P2, PT, R0, RZ, PT ;  /* 0x000000ff0000720c */ /* 0x000fe20003f46270 */
[----:B------:R-:W-:-:S06]  /*02a0*/  VIADD R0, R2, 0x7f ;  /* 0x0000007f02007836 */ /* 0x000fcc0000000000 */
[----:B------:R-:W-:-:S04]  /*02b0*/  @P0 VIADD R5, R5, 0x1 ;  /* 0x0000000105050836 */ /* 0x000fc80000000000 */
[----:B------:R-:W-:Y:S01]  /*02c0*/  IMAD.MOV.U32 R4, RZ, RZ, R5 ;  /* 0x000000ffff047224 */ /* 0x000fe200078e0005 */
[----:B------:R-:W-:-:S03]  /*02d0*/  SHF.R.S32.HI R5, RZ, 0x1f, R0 ;  /* 0x0000001fff057819 */ /* 0x000fc60000011400 */
[----:B------:R-:W-:Y:S01]  /*02e0*/  @!P2 IMAD.MOV R4, RZ, RZ, -R4 ;  /* 0x000000ffff04a224 */ /* 0x000fe200078e0a04 */
[----:B------:R-:W-:Y:S02]  /*02f0*/  @!P1 LOP3.LUT R4, RZ, R6, RZ, 0x33, !PT ;  /* 0x00000006ff049212 */ /* 0x000fe400078e33ff */
[----:B------:R-:W-:-:S03]  /*0300*/  LEA.HI R5, R5, R0, RZ, 0x7 ;  /* 0x0000000005057211 */ /* 0x000fc600078f38ff */
[----:B------:R-:W-:Y:S02]  /*0310*/  IMAD.SHL.U32 R8, R4, 0x8, RZ ;  /* 0x0000000804087824 */ /* 0x000fe400078e00ff */
[----:B------:R-:W-:-:S03]  /*0320*/  IMAD.MOV R4, RZ, RZ, -R4 ;  /* 0x000000ffff047224 */ /* 0x000fc600078e0a04 */
[----:B------:R-:W-:Y:S01]  /*0330*/  LEA.HI.SX32 R5, R5, -R8, 0x19 ;  /* 0x8000000805057211 */ /* 0x000fe200078fcaff */
[----:B------:R-:W-:-:S03]  /*0340*/  IMAD R6, R6, R4, R7 ;  /* 0x0000000406067224 */ /* 0x000fc600078e0207 */
[----:B------:R-:W-:Y:S02]  /*0350*/  VIMNMX R13, PT, PT, R5, 0x8, PT ;  /* 0x00000008050d7848 */ /* 0x000fe40003fe0100 */
[----:B------:R-:W-:Y:S02]  /*0360*/  IABS R11, R6 ;  /* 0x00000006000b7213 */ /* 0x000fe40000000000 */
[----:B------:R-:W-:-:S04]  /*0370*/  IABS R9, R13 ;  /* 0x0000000d00097213 */ /* 0x000fc80000000000 */
[----:B------:R-:W0:Y:S08]  /*0380*/  I2F.RP R0, R9 ;  /* 0x0000000900007306 */ /* 0x000e300000209400 */
[----:B0-----:R-:W0:Y:S02]  /*0390*/  MUFU.RCP R0, R0 ;  /* 0x0000000000007308 */ /* 0x001e240000001000 */
[----:B0-----:R-:W-:-:S06]  /*03a0*/  VIADD R5, R0, 0xffffffe ;  /* 0x0ffffffe00057836 */ /* 0x001fcc0000000000 */
[----:B------:R-:W0:Y:S02]  /*03b0*/  F2I.FTZ.U32.TRUNC.NTZ R5, R5 ;  /* 0x0000000500057305 */ /* 0x000e24000021f000 */
[----:B0-----:R-:W-:-:S04]  /*03c0*/  IMAD.MOV R10, RZ, RZ, -R5 ;  /* 0x000000ffff0a7224 */ /* 0x001fc800078e0a05 */
[----:B------:R-:W-:Y:S01]  /*03d0*/  IMAD.MOV.U32 R4, RZ, RZ, R10 ;  /* 0x000000ffff047224 */ /* 0x000fe200078e000a */
[----:B------:R-:W-:-:S03]  /*03e0*/  IABS R10, R13 ;  /* 0x0000000d000a7213 */ /* 0x000fc60000000000 */
[----:B------:R-:W-:Y:S02]  /*03f0*/  IMAD R7, R4, R9, RZ ;  /* 0x0000000904077224 */ /* 0x000fe400078e02ff */
[----:B------:R-:W-:Y:S02]  /*0400*/  IMAD.MOV.U32 R4, RZ, RZ, RZ ;  /* 0x000000ffff047224 */ /* 0x000fe400078e00ff */
[----:B------:R-:W-:Y:S02]  /*0410*/  IMAD.MOV R0, RZ, RZ, -R10 ;  /* 0x000000ffff007224 */ /* 0x000fe400078e0a0a */
        /* <DEDUP_REMOVED lines=9> */
[----:B------:R-:W-:-:S07]  /*04b0*/  ISETP.GE.AND P2, PT, R0, RZ, PT ;  /* 0x000000ff0000720c */ /* 0x000fce0003f46270 */
[----:B------:R-:W-:-:S04]  /*04c0*/  @P0 VIADD R4, R4, 0x1 ;  /* 0x0000000104040836 */ /* 0x000fc80000000000 */
[----:B------:R-:W-:-:S04]  /*04d0*/  IMAD.MOV.U32 R0, RZ, RZ, R4 ;  /* 0x000000ffff007224 */ /* 0x000fc800078e0004 */
[----:B------:R-:W-:Y:S01]  /*04e0*/  @!P2 IMAD.MOV R0, RZ, RZ, -R0 ;  /* 0x000000ffff00a224 */ /* 0x000fe200078e0a00 */
[----:B------:R-:W-:-:S05]  /*04f0*/  @!P1 LOP3.LUT R0, RZ, R13, RZ, 0x33, !PT ;  /* 0x0000000dff009212 */ /* 0x000fca00078e33ff */
[----:B------:R-:W-:Y:S02]  /*0500*/  IMAD.MOV R4, RZ, RZ, -R0 ;  /* 0x000000ffff047224 */ /* 0x000fe400078e0a00 */
[----:B------:R-:W-:Y:S02]  /*0510*/  IMAD.SHL.U32 R7, R0, 0x40, RZ ;  /* 0x0000004000077824 */ /* 0x000fe400078e00ff */
[----:B------:R-:W-:Y:S01]  /*0520*/  IMAD R4, R13, R4, R6 ;  /* 0x000000040d047224 */ /* 0x000fe200078e0206 */
[----:B------:R-:W-:-:S03]  /*0530*/  SHF.R.U32.HI R6, RZ, 0x7, R58 ;  /* 0x00000007ff067819 */ /* 0x000fc6000001163a */
[----:B------:R-:W-:Y:S01]  /*0540*/  IMAD.IADD R5, R8, 0x1, R4 ;  /* 0x0000000108057824 */ /* 0x000fe200078e0204 */
[----:B------:R-:W-:-:S03]  /*0550*/  SGXT.U32 R4, R6, 0x2 ;  /* 0x000000020604781a */ /* 0x000fc60000000000 */
[----:B------:R-:W-:Y:S01]  /*0560*/  IMAD R47, R5, 0x80, R57 ;  /* 0x00000080052f7824 */ /* 0x000fe200078e0239 */
[C---:B------:R-:W-:Y:S02]  /*0570*/  LOP3.LUT R59, R7.reuse, R4, RZ, 0xfc, !PT ;  /* 0x00000004073b7212 */ /* 0x040fe400078efcff */
[C-C-:B------:R-:W-:Y:S02]  /*0580*/  LOP3.LUT R60, R7.reuse, 0x4, R4.reuse, 0xfe, !PT ;  /* 0x00000004073c7812 */ /* 0x140fe400078efe04 */
[C-C-:B------:R-:W-:Y:S01]  /*0590*/  LOP3.LUT R0, R7.reuse, 0xc, R4.reuse, 0xfe, !PT ;  /* 0x0000000c07007812 */ /* 0x140fe200078efe04 */
[----:B------:R-:W-:Y:S01]  /*05a0*/  STL [R1+0x218], R59 ;  /* 0x0002183b01007387 */ /* 0x000fe20000100800 */
[C-C-:B------:R-:W-:Y:S02]  /*05b0*/  LOP3.LUT R61, R7.reuse, 0x8, R4.reuse, 0xfe, !PT ;  /* 0x00000008073d7812 */ /* 0x140fe400078efe04 */
[C-C-:B------:R-:W-:Y:S01]  /*05c0*/  LOP3.LUT R6, R7.reuse, 0x10, R4.reuse, 0xfe, !PT ;  /* 0x0000001007067812 */ /* 0x140fe200078efe04 */
[----:B------:R-:W-:Y:S01]  /*05d0*/  STL [R1+0x214], R60 ;  /* 0x0002143c01007387 */ /* 0x000fe20000100800 */
[----:B------:R-:W-:-:S02]  /*05e0*/  LOP3.LUT R8, R7, 0x18, R4, 0xfe, !PT ;  /* 0x0000001807087812 */ /* 0x000fc400078efe04 */
[----:B------:R-:W-:Y:S01]  /*05f0*/  LOP3.LUT R16, R7, 0x3c, R4, 0xfe, !PT ;  /* 0x0000003c07107812 */ /* 0x000fe200078efe04 */
[----:B------:R0:W-:Y:S01]  /*0600*/  STL [R1+0x20c], R0 ;  /* 0x00020c0001007387 */ /* 0x0001e20000100800 */
[C---:B------:R-:W-:Y:S02]  /*0610*/  LOP3.LUT R54, R4.reuse, 0x4, RZ, 0xfc, !PT ;  /* 0x0000000404367812 */ /* 0x040fe400078efcff */
[C---:B------:R-:W-:Y:S01]  /*0620*/  LOP3.LUT R53, R4.reuse, 0x8, RZ, 0xfc, !PT ;  /* 0x0000000804357812 */ /* 0x040fe200078efcff */
[----:B------:R-:W-:Y:S01]  /*0630*/  STL [R1+0x210], R61 ;  /* 0x0002103d01007387 */ /* 0x000fe20000100800 */
[C---:B------:R-:W-:Y:S02]  /*0640*/  LOP3.LUT R52, R4.reuse, 0xc, RZ, 0xfc, !PT ;  /* 0x0000000c04347812 */ /* 0x040fe400078efcff */
[C---:B------:R-:W-:Y:S01]  /*0650*/  LOP3.LUT R51, R4.reuse, 0x10, RZ, 0xfc, !PT ;  /* 0x0000001004337812 */ /* 0x040fe200078efcff */
[----:B------:R1:W-:Y:S01]  /*0660*/  STL [R1+0x208], R6 ;  /* 0x0002080601007387 */ /* 0x0003e20000100800 */
[----:B------:R-:W-:-:S02]  /*0670*/  LOP3.LUT R50, R4, 0x14, RZ, 0xfc, !PT ;  /* 0x0000001404327812 */ /* 0x000fc400078efcff */
[C-C-:B0-----:R-:W-:Y:S02]  /*0680*/  LOP3.LUT R0, R7.reuse, 0x14, R4.reuse, 0xfe, !PT ;  /* 0x0000001407007812 */ /* 0x141fe400078efe04 */
[C---:B------:R-:W-:Y:S02]  /*0690*/  LOP3.LUT R49, R4.reuse, 0x18, RZ, 0xfc, !PT ;  /* 0x0000001804317812 */ /* 0x040fe400078efcff */
[C---:B------:R-:W-:Y:S01]  /*06a0*/  LOP3.LUT R48, R4.reuse, 0x1c, RZ, 0xfc, !PT ;  /* 0x0000001c04307812 */ /* 0x040fe200078efcff */
[----:B------:R0:W-:Y:S01]  /*06b0*/  STL [R1+0x204], R0 ;  /* 0x0002040001007387 */ /* 0x0001e20000100800 */
[C---:B------:R-:W-:Y:S02]  /*06c0*/  LOP3.LUT R46, R4.reuse, 0x20, RZ, 0xfc, !PT ;  /* 0x00000020042e7812 */ /* 0x040fe400078efcff */
[----:B-1----:R-:W-:Y:S01]  /*06d0*/  LOP3.LUT R6, R7, 0x1c, R4, 0xfe, !PT ;  /* 0x0000001c07067812 */ /* 0x002fe200078efe04 */
[----:B------:R1:W-:Y:S01]  /*06e0*/  STL [R1+0x200], R8 ;  /* 0x0002000801007387 */ /* 0x0003e20000100800 */
[----:B------:R-:W-:-:S02]  /*06f0*/  LOP3.LUT R45, R4, 0x24, RZ, 0xfc, !PT ;  /* 0x00000024042d7812 */ /* 0x000fc400078efcff */
[C---:B------:R-:W-:Y:S01]  /*0700*/  LOP3.LUT R44, R4.reuse, 0x28, RZ, 0xfc, !PT ;  /* 0x00000028042c7812 */ /* 0x040fe200078efcff */
[----:B------:R2:W-:Y:S01]  /*0710*/  STL [R1+0x1fc], R6 ;  /* 0x0001fc0601007387 */ /* 0x0005e20000100800 */
[C---:B------:R-:W-:Y:S02]  /*0720*/  LOP3.LUT R35, R4.reuse, 0x2c, RZ, 0xfc, !PT ;  /* 0x0000002c04237812 */ /* 0x040fe400078efcff */
[C-C-:B0-----:R-:W-:Y:S02]  /*0730*/  LOP3.LUT R0, R7.reuse, 0x20, R4.reuse, 0xfe, !PT ;  /* 0x0000002007007812 */ /* 0x141fe400078efe04 */
[C---:B------:R-:W-:Y:S02]  /*0740*/  LOP3.LUT R34, R4.reuse, 0x30, RZ, 0xfc, !PT ;  /* 0x0000003004227812 */ /* 0x040fe400078efcff */
[----:B-1----:R-:W-:Y:S01]  /*0750*/  LOP3.LUT R8, R7, 0x24, R4, 0xfe, !PT ;  /* 0x0000002407087812 */ /* 0x002fe200078efe04 */
[----:B------:R0:W-:Y:S01]  /*0760*/  STL [R1+0x1f8], R0 ;  /* 0x0001f80001007387 */ /* 0x0001e20000100800 */
[----:B------:R-:W-:-:S02]  /*0770*/  LOP3.LUT R33, R4, 0x34, RZ, 0xfc, !PT ;  /* 0x0000003404217812 */ /* 0x000fc400078efcff */
[C-C-:B--2---:R-:W-:Y:S01]  /*0780*/  LOP3.LUT R6, R7.reuse, 0x28, R4.reuse, 0xfe, !PT ;  /* 0x0000002807067812 */ /* 0x144fe200078efe04 */
[----:B------:R1:W-:Y:S01]  /*0790*/  STL [R1+0x1f4], R8 ;  /* 0x0001f40801007387 */ /* 0x0003e20000100800 */
[C---:B------:R-:W-:Y:S02]  /*07a0*/  LOP3.LUT R32, R4.reuse, 0x38, RZ, 0xfc, !PT ;  /* 0x0000003804207812 */ /* 0x040fe400078efcff */
[----:B------:R-:W-:Y:S01]  /*07b0*/  LOP3.LUT R31, R4, 0x3c, RZ, 0xfc, !PT ;  /* 0x0000003c041f7812 */ /* 0x000fe200078efcff */
[----:B------:R2:W-:Y:S01]  /*07c0*/  STL [R1+0x1f0], R6 ;  /* 0x0001f00601007387 */ /* 0x0005e20000100800 */
[C-C-:B0-----:R-:W-:Y:S02]  /*07d0*/  LOP3.LUT R0, R7.reuse, 0x2c, R4.reuse, 0xfe, !PT ;  /* 0x0000002c07007812 */ /* 0x141fe400078efe04 */
[----:B-1----:R-:W-:-:S03]  /*07e0*/  LOP3.LUT R8, R7, 0x30, R4, 0xfe, !PT ;  /* 0x0000003007087812 */ /* 0x002fc600078efe04 */
[----:B------:R0:W-:Y:S01]  /*07f0*/  STL [R1+0x1ec], R0 ;  /* 0x0001ec0001007387 */ /* 0x0001e20000100800 */
[----:B--2---:R-:W-:-:S03]  /*0800*/  LOP3.LUT R6, R7, 0x34, R4, 0xfe, !PT ;  /* 0x0000003407067812 */ /* 0x004fc600078efe04 */
[----:B------:R1:W-:Y:S04]  /*0810*/  STL [R1+0x1e8], R8 ;  /* 0x0001e80801007387 */ /* 0x0003e80000100800 */
[----:B------:R1:W-:Y:S01]  /*0820*/  STL [R1+0x1e4], R6 ;  /* 0x0001e40601007387 */ /* 0x0003e20000100800 */
[----:B0-----:R-:W-:-:S05]  /*0830*/  LOP3.LUT R0, R7, 0x38, R4, 0xfe, !PT ;  /* 0x0000003807007812 */ /* 0x001fca00078efe04 */
[----:B------:R1:W-:Y:S04]  /*0840*/  STL [R1+0x1e0], R0 ;  /* 0x0001e00001007387 */ /* 0x0003e80000100800 */
[----:B------:R1:W-:Y:S04]  /*0850*/  STL [R1+0x21c], R47 ;  /* 0x00021c2f01007387 */ /* 0x0003e80000100800 */
[----:B------:R1:W-:Y:S01]  /*0860*/  STL [R1+0x1dc], R16 ;  /* 0x0001dc1001007387 */ /* 0x0003e20000100800 */
[----:B------:R-:W-:Y:S05]  /*0870*/  BRA.U UP0, `(.L_x_0) ;  /* 0x00000001002c7547 */ /* 0x000fea000b800000 */
[----:B-1----:R-:W-:Y:S01]  /*0880*/  IMAD.SHL.U32 R0, R58, 0x20, RZ ;  /* 0x000000203a007824 */ /* 0x002fe200078e00ff */
[----:B------:R-:W-:Y:S02]  /*0890*/  CS2R R36, SRZ ;  /* 0x0000000000247805 */ /* 0x000fe4000001ff00 */
[----:B------:R-:W-:Y:S02]  /*08a0*/  CS2R R38, SRZ ;  /* 0x0000000000267805 */ /* 0x000fe4000001ff00 */
[----:B------:R-:W-:Y:S02]  /*08b0*/  CS2R R12, SRZ ;  /* 0x00000000000c7805 */ /* 0x000fe4000001ff00 */
[----:B------:R-:W-:Y:S01]  /*08c0*/  CS2R R14, SRZ ;  /* 0x00000000000e7805 */ /* 0x000fe2000001ff00 */
[----:B------:R0:W-:Y:S01]  /*08d0*/  STL [R1+0x220], R0 ;  /* 0x0002200001007387 */ /* 0x0001e20000100800 */
[----:B------:R-:W-:Y:S02]  /*08e0*/  CS2R R40, SRZ ;  /* 0x0000000000287805 */ /* 0x000fe4000001ff00 */
[----:B------:R-:W-:-:S02]  /*08f0*/  CS2R R42, SRZ ;  /* 0x00000000002a7805 */ /* 0x000fc4000001ff00 */
[----:B------:R-:W-:Y:S02]  /*0900*/  CS2R R8, SRZ ;  /* 0x0000000000087805 */ /* 0x000fe4000001ff00 */
[----:B------:R-:W-:Y:S01]  /*0910*/  CS2R R10, SRZ ;  /* 0x00000000000a7805 */ /* 0x000fe2000001ff00 */
[----:B------:R-:W-:Y:S06]  /*0920*/  BRA `(.L_x_1) ;  /* 0x0000006000dc7947 */ /* 0x000fec0003800000 */
.L_x_0:
[----:B------:R-:W-:Y:S01]  /*0930*/  IABS R5, R3 ;  /* 0x0000000300057213 */ /* 0x000fe20000000000 */
[----:B------:R0:W-:Y:S01]  /*0940*/  STL [R1+0x230], R51 ;  /* 0x0002303301007387 */ /* 0x0001e20000100800 */
[----:B------:R-:W-:Y:S01]  /*0950*/  IABS R15, R2 ;  /* 0x00000002000f7213 */ /* 0x000fe20000000000 */
[----:B------:R-:W2:Y:S01]  /*0960*/  LDCU UR10, c[0x0][0x3b0] ;  /* 0x00007600ff0a77ac */ /* 0x000ea20008000800 */
[----:B-1----:R-:W1:Y:S01]  /*0970*/  I2F.RP R0, R5 ;  /* 0x0000000500007306 */ /* 0x002e620000209400 */
[----:B------:R-:W-:Y:S02]  /*0980*/  LOP3.LUT R18, R58, 0x7, RZ, 0xc0, !PT ;  /* 0x000000073a127812 */ /* 0x000fe400078ec0ff */
[----:B------:R-:W-:Y:S01]  /*0990*/  IABS R25, R16 ;  /* 0x0000001000197213 */ /* 0x000fe20000000000 */
[----:B------:R-:W3:Y:S01]  /*09a0*/  LDCU.128 UR12, c[0x0][0x380] ;  /* 0x00007000ff0c77ac */ /* 0x000ee20008000c00 */
[----:B0-----:R-:W4:Y:S01]  /*09b0*/  LDL R51, [R1+0x1e0] ;  /* 0x0001e00001337983 */ /* 0x001f220000100800 */
[----:B------:R-:W-:Y:S01]  /*09c0*/  IABS R21, R59 ;  /* 0x0000003b00157213 */ /* 0x000fe20000000000 */
[----:B------:R-:W0:Y:S02]  /*09d0*/  LDCU UR11, c[0x0][0x3a4] ;  /* 0x00007480ff0b77ac */ /* 0x000e240008000800 */
[----:B------:R5:W-:Y:S01]  /*09e0*/  STL [R1+0x22c], R52 ;  /* 0x00022c3401007387 */ /* 0x000be20000100800 */
[----:B-1----:R-:W1:Y:S03]  /*09f0*/  MUFU.RCP R0, R0 ;  /* 0x0000000000007308 */ /* 0x002e660000001000 */
[----:B-----5:R-:W5:Y:S04]  /*0a00*/  LDL R52, [R1+0x1e4] ;  /* 0x0001e40001347983 */ /* 0x020f680000100800 */
[----:B------:R0:W-:Y:S01]  /*0a10*/  STL [R1+0x228], R53 ;  /* 0x0002283501007387 */ /* 0x0001e20000100800 */
[----:B-1----:R-:W-:-:S03]  /*0a20*/  VIADD R6, R0, 0xffffffe ;  /* 0x0ffffffe00067836 */ /* 0x002fc60000000000 */
[----:B0-----:R-:W2:Y:S01]  /*0a30*/  LDL R53, [R1+0x1e8] ;  /* 0x0001e80001357983 */ /* 0x001ea20000100800 */
[----:B------:R-:W0:Y:S03]  /*0a40*/  F2I.FTZ.U32.TRUNC.NTZ R7, R6 ;  /* 0x0000000600077305 */ /* 0x000e26000021f000 */
[----:B------:R1:W-:Y:S04]  /*0a50*/  STL [R1+0x224], R54 ;  /* 0x0002243601007387 */ /* 0x0003e80000100800 */
[----:B------:R-:W3:Y:S04]  /*0a60*/  LDL R36, [R1+0x1f0] ;  /* 0x0001f00001247983 */ /* 0x000ee80000100800 */
[----:B------:R-:W4:Y:S01]  /*0a70*/  LDL R37, [R1+0x1f4] ;  /* 0x0001f40001257983 */ /* 0x000f220000100800 */
[----:B0-----:R-:W-:-:S03]  /*0a80*/  IMAD.MOV R12, RZ, RZ, -R7 ;  /* 0x000000ffff0c7224 */ /* 0x001fc600078e0a07 */
[----:B-1----:R-:W4:Y:S01]  /*0a90*/  LDL R54, [R1+0x1ec] ;  /* 0x0001ec0001367983 */ /* 0x002f220000100800 */
[----:B------:R-:W-:Y:S02]  /*0aa0*/  IMAD R11, R12, R5, RZ ;  /* 0x000000050c0b7224 */ /* 0x000fe400078e02ff */
[----:B------:R-:W-:-:S05]  /*0ab0*/  IMAD.SHL.U32 R12, R58, 0x20, RZ ;  /* 0x000000203a0c7824 */ /* 0x000fca00078e00ff */
[----:B------:R0:W-:Y:S04]  /*0ac0*/  STL [R1+0x220], R12 ;  /* 0x0002200c01007387 */ /* 0x0001e80000100800 */
[----:B------:R-:W4:Y:S04]  /*0ad0*/  LDL R39, [R1+0x1fc] ;  /* 0x0001fc0001277983 */ /* 0x000f280000100800 */
[----:B------:R-:W5:Y:S04]  /*0ae0*/  LDL R42, [R1+0x208] ;  /* 0x00020800012a7983 */ /* 0x000f680000100800 */
[----:B------:R-:W5:Y:S04]  /*0af0*/  LDL R40, [R1+0x200] ;  /* 0x0002000001287983 */ /* 0x000f680000100800 */
[----:B------:R-:W5:Y:S04]  /*0b00*/  LDL R41, [R1+0x204] ;  /* 0x0002040001297983 */ /* 0x000f680000100800 */
[----:B------:R-:W5:Y:S04]  /*0b10*/  LDL R38, [R1+0x1f8] ;  /* 0x0001f80001267983 */ /* 0x000f680000100800 */
[----:B------:R-:W5:Y:S01]  /*0b20*/  LDL R43, [R1+0x20c] ;  /* 0x00020c00012b7983 */ /* 0x000f620000100800 */
[----:B------:R-:W1:Y:S08]  /*0b30*/  I2F.RP R10, R15 ;  /* 0x0000000f000a7306 */ /* 0x000e700000209400 */
[----:B-1----:R-:W1:Y:S01]  /*0b40*/  MUFU.RCP R10, R10 ;  /* 0x0000000a000a7308 */ /* 0x002e620000001000 */
[----:B------:R-:W-:-:S02]  /*0b50*/  IMAD.MOV.U32 R6, RZ, RZ, RZ ;  /* 0x000000ffff067224 */ /* 0x000fc400078e00ff */
[----:B-1----:R-:W-:-:S05]  /*0b60*/  VIADD R8, R10, 0xffffffe ;  /* 0x0ffffffe0a087836 */ /* 0x002fca0000000000 */
[----:B------:R-:W1:Y:S01]  /*0b70*/  F2I.FTZ.U32.TRUNC.NTZ R9, R8 ;  /* 0x0000000800097305 */ /* 0x000e62000021f000 */
[----:B------:R-:W-:Y:S01]  /*0b80*/  IMAD.HI.U32 R26, R7, R11, R6 ;  /* 0x0000000b071a7227 */ /* 0x000fe200078e0006 */
[----:B------:R-:W-:-:S03]  /*0b90*/  LOP3.LUT R7, R12, 0xc00, RZ, 0xc0, !PT ;  /* 0x00000c000c077812 */ /* 0x000fc600078ec0ff */
[C---:B------:R-:W-:Y:S02]  /*0ba0*/  IMAD.SHL.U32 R19, R18.reuse, 0x10, RZ ;  /* 0x0000001012137824 */ /* 0x040fe400078e00ff */
[----:B------:R-:W-:Y:S02]  /*0bb0*/  IMAD R18, R18, 0x80, R7 ;  /* 0x0000008012127824 */ /* 0x000fe400078e0207 */
[----:B------:R-:W-:Y:S02]  /*0bc0*/  IMAD.SHL.U32 R10, R58, 0x2, RZ ;  /* 0x000000023a0a7824 */ /* 0x000fe400078e00ff */
[----:B------:R-:W-:-:S04]  /*0bd0*/  IMAD.HI.U32 R0, R26, R25, RZ ;  /* 0x000000191a007227 */ /* 0x000fc800078e00ff */
[----:B-1----:R-:W-:Y:S01]  /*0be0*/  IMAD.MOV R8, RZ, RZ, -R9 ;  /* 0x000000ffff087224 */ /* 0x002fe200078e0a09 */
[----:B------:R-:W-:-:S03]  /*0bf0*/  LOP3.LUT R19, R19, 0x30, R10, 0x78, !PT ;  /* 0x0000003013137812 */ /* 0x000fc600078e780a */
[----:B------:R-:W-:Y:S02]  /*0c00*/  IMAD R11, R8, R15, RZ ;  /* 0x0000000f080b7224 */ /* 0x000fe400078e02ff */
[----:B------:R-:W-:Y:S02]  /*0c10*/  IMAD.MOV.U32 R8, RZ, RZ, RZ ;  /* 0x000000ffff087224 */ /* 0x000fe400078e00ff */
[----:B------:R-:W-:Y:S02]  /*0c20*/  IMAD.MOV R10, RZ, RZ, -R0 ;  /* 0x000000ffff0a7224 */ /* 0x000fe400078e0a00 */
[----:B------:R-:W-:-:S04]  /*0c30*/  IMAD.HI.U32 R0, R9, R11, R8 ;  /* 0x0000000b09007227 */ /* 0x000fc800078e0008 */
[----:B------:R-:W-:-:S05]  /*0c40*/  IMAD R25, R5, R10, R25 ;  /* 0x0000000a05197224 */ /* 0x000fca00078e0219 */
[----:B------:R-:W-:-:S13]  /*0c50*/  ISETP.GT.U32.AND P0, PT, R5, R25, PT ;  /* 0x000000190500720c */ /* 0x000fda0003f04070 */
[----:B------:R-:W-:-:S05]  /*0c60*/  @!P0 IMAD.IADD R25, R25, 0x1, -R5 ;  /* 0x0000000119198824 */ /* 0x000fca00078e0a05 */
[----:B------:R-:W-:-:S13]  /*0c70*/  ISETP.GT.U32.AND P5, PT, R5, R25, PT ;  /* 0x000000190500720c */ /* 0x000fda0003fa4070 */
[----:B------:R-:W-:Y:S01]  /*0c80*/  @!P5 IMAD.IADD R25, R25, 0x1, -R5 ;  /* 0x000000011919d824 */ /* 0x000fe200078e0a05 */
[----:B--2---:R-:W-:-:S05]  /*0c90*/  IABS R23, R53 ;  /* 0x0000003500177213 */ /* 0x004fca0000000000 */
[----:B------:R-:W-:Y:S01]  /*0ca0*/  IMAD.HI.U32 R7, R26, R23, RZ ;  /* 0x000000171a077227 */ /* 0x000fe200078e00ff */
[----:B---3--:R-:W-:-:S03]  /*0cb0*/  IABS R13, R36 ;  /* 0x00000024000d7213 */ /* 0x008fc60000000000 */
[----:B------:R-:W-:-:S04]  /*0cc0*/  IMAD.MOV R20, RZ, RZ, -R7 ;  /* 0x000000ffff147224 */ /* 0x000fc800078e0a07 */
[----:B------:R-:W-:Y:S02]  /*0cd0*/  IMAD R23, R5, R20, R23 ;  /* 0x0000001405177224 */ /* 0x000fe400078e0217 */
[----:B------:R-:W-:-:S04]  /*0ce0*/  IMAD.HI.U32 R9, R26, R13, RZ ;  /* 0x0000000d1a097227 */ /* 0x000fc800078e00ff */
[----:B------:R-:W-:Y:S01]  /*0cf0*/  IMAD.MOV R22, RZ, RZ, -R9 ;  /* 0x000000ffff167224 */ /* 0x000fe200078e0a09 */
[----:B----4-:R-:W-:-:S05]  /*0d00*/  IABS R20, R39 ;  /* 0x0000002700147213 */ /* 0x010fca0000000000 */
[----:B------:R-:W-:-:S04]  /*0d10*/  IMAD.HI.U32 R9, R26, R20, RZ ;  /* 0x000000141a097227 */ /* 0x000fc800078e00ff */
[----:B------:R-:W-:-:S04]  /*0d20*/  IMAD.MOV R9, RZ, RZ, -R9 ;  /* 0x000000ffff097224 */ /* 0x000fc800078e0a09 */
[----:B------:R-:W-:Y:S01]  /*0d30*/  IMAD R20, R5, R9, R20 ;  /* 0x0000000905147224 */ /* 0x000fe200078e0214 */
[----:B-----5:R-:W-:-:S05]  /*0d40*/  IABS R9, R42 ;  /* 0x0000002a00097213 */ /* 0x020fca0000000000 */
[----:B------:R-:W-:-:S04]  /*0d50*/  IMAD.HI.U32 R29, R26, R9, RZ ;  /* 0x000000091a1d7227 */ /* 0x000fc800078e00ff */
[----:B------:R-:W-:Y:S01]  /*0d60*/  IMAD.MOV R29, RZ, RZ, -R29 ;  /* 0x000000ffff1d7224 */ /* 0x000fe200078e0a1d */
[----:B------:R-:W-:-:S03]  /*0d70*/  IABS R24, R51 ;  /* 0x0000003300187213 */ /* 0x000fc60000000000 */
[----:B------:R-:W-:Y:S02]  /*0d80*/  IMAD R9, R5, R29, R9 ;  /* 0x0000001d05097224 */ /* 0x000fe400078e0209 */
[----:B------:R-:W2:Y:S01]  /*0d90*/  LDL R29, [R1+0x1dc] ;  /* 0x0001dc00011d7983 */ /* 0x000ea20000100800 */
[----:B------:R-:W-:Y:S01]  /*0da0*/  IMAD.HI.U32 R6, R26, R24, RZ ;  /* 0x000000181a067227 */ /* 0x000fe200078e00ff */
[----:B------:R-:W-:-:S03]  /*0db0*/  IABS R16, R52 ;  /* 0x0000003400107213 */ /* 0x000fc60000000000 */
[----:B------:R-:W-:-:S04]  /*0dc0*/  IMAD.MOV R6, RZ, RZ, -R6 ;  /* 0x000000ffff067224 */ /* 0x000fc800078e0a06 */
[----:B------:R-:W-:Y:S02]  /*0dd0*/  IMAD R24, R5, R6, R24 ;  /* 0x0000000605187224 */ /* 0x000fe400078e0218 */
[----:B------:R-:W-:Y:S01]  /*0de0*/  IMAD.HI.U32 R6, R26, R16, RZ ;  /* 0x000000101a067227 */ /* 0x000fe200078e00ff */
[----:B0-----:R-:W-:-:S03]  /*0df0*/  IABS R12, R37 ;  /* 0x00000025000c7213 */ /* 0x001fc60000000000 */
[----:B------:R-:W-:-:S04]  /*0e00*/  IMAD.MOV R6, RZ, RZ, -R6 ;  /* 0x000000ffff067224 */ /* 0x000fc800078e0a06 */
[----:B------:R-:W-:Y:S02]  /*0e10*/  IMAD R16, R5, R6, R16 ;  /* 0x0000000605107224 */ /* 0x000fe400078e0210 */
[----:B------:R-:W-:Y:S01]  /*0e20*/  IMAD.HI.U32 R6, R26, R21, RZ ;  /* 0x000000151a067227 */ /* 0x000fe200078e00ff */
[----:B------:R-:W-:-:S03]  /*0e30*/  IABS R14, R54 ;  /* 0x00000036000e7213 */ /* 0x000fc60000000000 */
[----:B------:R-:W-:-:S04]  /*0e40*/  IMAD.HI.U32 R10, R26, R12, RZ ;  /* 0x0000000c1a0a7227 */ /* 0x000fc800078e00ff */
[----:B------:R-:W-:Y:S02]  /*0e50*/  IMAD.MOV R6, RZ, RZ, -R6 ;  /* 0x000000ffff067224 */ /* 0x000fe400078e0a06 */
[----:B------:R-:W-:Y:S01]  /*0e60*/  IMAD.MOV R10, RZ, RZ, -R10 ;  /* 0x000000ffff0a7224 */ /* 0x000fe200078e0a0a */
[----:B------:R-:W-:Y:S01]  /*0e70*/  ISETP.GT.U32.AND P1, PT, R5, R24, PT ;  /* 0x000000180500720c */ /* 0x000fe20003f24070 */
[----:B------:R-:W-:-:S04]  /*0e80*/  IMAD.HI.U32 R8, R26, R14, RZ ;  /* 0x0000000e1a087227 */ /* 0x000fc800078e00ff */
[C---:B------:R-:W-:Y:S01]  /*0e90*/  IMAD R21, R5.reuse, R6, R21 ;  /* 0x0000000605157224 */ /* 0x040fe200078e0215 */
[----:B------:R-:W-:Y:S01]  /*0ea0*/  IABS R17, R40 ;  /* 0x0000002800117213 */ /* 0x000fe20000000000 */
[C---:B------:R-:W-:Y:S01]  /*0eb0*/  IMAD R12, R5.reuse, R10, R12 ;  /* 0x0000000a050c7224 */ /* 0x040fe200078e020c */
[----:B------:R-:W-:Y:S01]  /*0ec0*/  IABS R10, R41 ;  /* 0x00000029000a7213 */ /* 0x000fe20000000000 */
[----:B------:R-:W-:Y:S01]  /*0ed0*/  IMAD.MOV R8, RZ, RZ, -R8 ;  /* 0x000000ffff087224 */ /* 0x000fe200078e0a08 */
[----:B------:R-:W-:Y:S02]  /*0ee0*/  IABS R11, R38 ;  /* 0x00000026000b7213 */ /* 0x000fe40000000000 */
[C---:B------:R-:W-:Y:S01]  /*0ef0*/  ISETP.GT.U32.AND P3, PT, R5.reuse, R21, PT ;  /* 0x000000150500720c */ /* 0x040fe20003f64070 */
[C---:B------:R-:W-:Y:S01]  /*0f00*/  IMAD R14, R5.reuse, R8, R14 ;  /* 0x00000008050e7224 */ /* 0x040fe200078e020e */
[C---:B------:R-:W-:Y:S01]  /*0f10*/  ISETP.GT.U32.AND P2, PT, R5.reuse, R16, PT ;  /* 0x000000100500720c */ /* 0x040fe20003f44070 */
[----:B------:R-:W-:-:S02]  /*0f20*/  IMAD R13, R5, R22, R13 ;  /* 0x00000016050d7224 */ /* 0x000fc400078e020d */
[----:B------:R-:W-:-:S04]  /*0f30*/  IMAD.HI.U32 R8, R26, R17, RZ ;  /* 0x000000111a087227 */ /* 0x000fc800078e00ff */
[----:B------:R-:W-:-:S04]  /*0f40*/  IMAD.HI.U32 R7, R26, R10, RZ ;  /* 0x0000000a1a077227 */ /* 0x000fc800078e00ff */
[----:B------:R-:W-:-:S04]  /*0f50*/  IMAD.HI.U32 R22, R26, R11, RZ ;  /* 0x0000000b1a167227 */ /* 0x000fc800078e00ff */
[----:B------:R-:W-:Y:S02]  /*0f60*/  IMAD.MOV R8, RZ, RZ, -R8 ;  /* 0x000000ffff087224 */ /* 0x000fe400078e0a08 */
[----:B------:R-:W-:Y:S02]  /*0f70*/  IMAD.MOV R7, RZ, RZ, -R7 ;  /* 0x000000ffff077224 */ /* 0x000fe400078e0a07 */
[----:B------:R-:W-:Y:S02]  /*0f80*/  IMAD.MOV R22, RZ, RZ, -R22 ;  /* 0x000000ffff167224 */ /* 0x000fe400078e0a16 */
[----:B------:R-:W-:Y:S02]  /*0f90*/  @!P1 IMAD.IADD R24, R24, 0x1, -R5 ;  /* 0x0000000118189824 */ /* 0x000fe400078e0a05 */
[C---:B------:R-:W-:Y:S01]  /*0fa0*/  IMAD R17, R5.reuse, R8, R17 ;  /* 0x0000000805117224 */ /* 0x040fe200078e0211 */
[----:B------:R-:W-:Y:S01]  /*0fb0*/  IABS R8, R43 ;  /* 0x0000002b00087213 */ /* 0x000fe20000000000 */
[C---:B------:R-:W-:Y:S01]  /*0fc0*/  IMAD R10, R5.reuse, R7, R10 ;  /* 0x00000007050a7224 */ /* 0x040fe200078e020a */
[----:B------:R-:W-:Y:S01]  /*0fd0*/  IABS R7, R61 ;  /* 0x0000003d00077213 */ /* 0x000fe20000000000 */
[----:B------:R-:W-:Y:S01]  /*0fe0*/  IMAD R11, R5, R22, R11 ;  /* 0x00000016050b7224 */ /* 0x000fe200078e020b */
[----:B------:R-:W-:Y:S01]  /*0ff0*/  IABS R6, R60 ;  /* 0x0000003c00067213 */ /* 0x000fe20000000000 */
[--C-:B------:R-:W-:Y:S01]  /*1000*/  @!P3 IMAD.IADD R21, R21, 0x1, -R5.reuse ;  /* 0x000000011515b824 */ /* 0x100fe200078e0a05 */
[C---:B------:R-:W-:Y:S01]  /*1010*/  ISETP.GT.U32.AND P3, PT, R5.reuse, R24, PT ;  /* 0x000000180500720c */ /* 0x040fe20003f64070 */
[----:B------:R-:W-:Y:S01]  /*1020*/  @!P2 IMAD.IADD R16, R16, 0x1, -R5 ;  /* 0x000000011010a824 */ /* 0x000fe200078e0a05 */
[C---:B------:R-:W-:Y:S01]  /*1030*/  ISETP.GT.U32.AND P2, PT, R5.reuse, R23, PT ;  /* 0x000000170500720c */ /* 0x040fe20003f44070 */
[----:B------:R-:W-:Y:S01]  /*1040*/  IMAD.HI.U32 R28, R26, R8, RZ ;  /* 0x000000081a1c7227 */ /* 0x000fe200078e00ff */
[----:B------:R-:W-:-:S02]  /*1050*/  ISETP.GT.U32.AND P5, PT, R5, R11, PT ;  /* 0x0000000b0500720c */ /* 0x000fc40003fa4070 */
[----:B------:R-:W-:Y:S01]  /*1060*/  ISETP.GT.U32.AND P0, PT, R5, R14, PT ;  /* 0x0000000e0500720c */ /* 0x000fe20003f04070 */
[----:B------:R-:W-:-:S04]  /*1070*/  IMAD.HI.U32 R27, R26, R7, RZ ;  /* 0x000000071a1b7227 */ /* 0x000fc800078e00ff */
[----:B------:R-:W-:Y:S01]  /*1080*/  IMAD.HI.U32 R26, R26, R6, RZ ;  /* 0x000000061a1a7227 */ /* 0x000fe200078e00ff */
[----:B------:R-:W-:-:S03]  /*1090*/  IABS R22, R47 ;  /* 0x0000002f00167213 */ /* 0x000fc60000000000 */
[----:B------:R-:W-:Y:S02]  /*10a0*/  IMAD.MOV R26, RZ, RZ, -R26 ;  /* 0x000000ffff1a7224 */ /* 0x000fe400078e0a1a */
[----:B------:R-:W-:Y:S01]  /*10b0*/  @!P3 IMAD.IADD R24, R24, 0x1, -R5 ;  /* 0x000000011818b824 */ /* 0x000fe200078e0a05 */
[C---:B------:R-:W-:Y:S01]  /*10c0*/  ISETP.GT.U32.AND P3, PT, R5.reuse, R20, PT ;  /* 0x000000140500720c */ /* 0x040fe20003f64070 */
[C---:B------:R-:W-:Y:S01]  /*10d0*/  IMAD R6, R5.reuse, R26, R6 ;  /* 0x0000001a05067224 */ /* 0x040fe200078e0206 */
[----:B------:R-:W-:Y:S01]  /*10e0*/  ISETP.GT.U32.AND P1, PT, R5, R13, PT ;  /* 0x0000000d0500720c */ /* 0x000fe20003f24070 */
[----:B------:R-:W-:-:S04]  /*10f0*/  IMAD.HI.U32 R0, R0, R22, RZ ;  /* 0x0000001600007227 */ /* 0x000fc800078e00ff */
[--C-:B------:R-:W-:Y:S01]  /*1100*/  @!P2 IMAD.IADD R23, R23, 0x1, -R5.reuse ;  /* 0x000000011717a824 */ /* 0x100fe200078e0a05 */
[----:B------:R-:W-:Y:S01]  /*1110*/  ISETP.GT.U32.AND P2, PT, R5, R10, PT ;  /* 0x0000000a0500720c */ /* 0x000fe20003f44070 */
[--C-:B------:R-:W-:Y:S01]  /*1120*/  @!P5 IMAD.IADD R11, R11, 0x1, -R5.reuse ;  /* 0x000000010b0bd824 */ /* 0x100fe200078e0a05 */
[C---:B------:R-:W-:Y:S01]  /*1130*/  ISETP.GT.U32.AND P5, PT, R5.reuse, R6, PT ;  /* 0x000000060500720c */ /* 0x040fe20003fa4070 */
[----:B------:R-:W-:Y:S01]  /*1140*/  @!P0 IMAD.IADD R14, R14, 0x1, -R5 ;  /* 0x000000010e0e8824 */ /* 0x000fe200078e0a05 */
[----:B------:R-:W-:Y:S01]  /*1150*/  ISETP.GT.U32.AND P0, PT, R5, R9, PT ;  /* 0x000000090500720c */ /* 0x000fe20003f04070 */
[----:B------:R-:W-:-:S04]  /*1160*/  IMAD.MOV R0, RZ, RZ, -R0 ;  /* 0x000000ffff007224 */ /* 0x000fc800078e0a00 */
[----:B------:R-:W-:Y:S01]  /*1170*/  IMAD R22, R15, R0, R22 ;  /* 0x000000000f167224 */ /* 0x000fe200078e0216 */
[----:B------:R-:W-:Y:S01]  /*1180*/  ISETP.GT.U32.AND P6, PT, R5, R21, PT ;  /* 0x000000150500720c */ /* 0x000fe20003fc4070 */
[--C-:B------:R-:W-:Y:S02]  /*1190*/  @!P3 IMAD.IADD R20, R20, 0x1, -R5.reuse ;  /* 0x000000011414b824 */ /* 0x100fe400078e0a05 */
[--C-:B------:R-:W-:Y:S01]  /*11a0*/  @!P1 IMAD.IADD R13, R13, 0x1, -R5.reuse ;  /* 0x000000010d0d9824 */ /* 0x100fe200078e0a05 */
[----:B------:R-:W-:Y:S01]  /*11b0*/  ISETP.GT.U32.AND P3, PT, R15, R22, PT ;  /* 0x000000160f00720c */ /* 0x000fe20003f64070 */
[--C-:B------:R-:W-:Y:S01]  /*11c0*/  @!P2 IMAD.IADD R10, R10, 0x1, -R5.reuse ;  /* 0x000000010a0aa824 */ /* 0x100fe200078e0a05 */
[C---:B------:R-:W-:Y:S01]  /*11d0*/  ISETP.GT.U32.AND P2, PT, R5.reuse, R14, PT ;  /* 0x0000000e0500720c */ /* 0x040fe20003f44070 */
[--C-:B------:R-:W-:Y:S01]  /*11e0*/  @!P5 IMAD.IADD R6, R6, 0x1, -R5.reuse ;  /* 0x000000010606d824 */ /* 0x100fe200078e0a05 */
[----:B------:R-:W-:Y:S01]  /*11f0*/  ISETP.GT.U32.AND P4, PT, R5, R16, PT ;  /* 0x000000100500720c */ /* 0x000fe20003f84070 */
[----:B------:R-:W-:Y:S01]  /*1200*/  @!P0 IMAD.IADD R9, R9, 0x1, -R5 ;  /* 0x0000000109098824 */ /* 0x000fe200078e0a05 */
[----:B------:R-:W-:-:S02]  /*1210*/  ISETP.GT.U32.AND P5, PT, R5, R20, PT ;  /* 0x000000140500720c */ /* 0x000fc40003fa4070 */
[----:B------:R-:W-:Y:S01]  /*1220*/  ISETP.GT.U32.AND P0, PT, R5, R13, PT ;  /* 0x0000000d0500720c */ /* 0x000fe20003f04070 */
[----:B------:R-:W-:Y:S01]  /*1230*/  @!P6 IMAD.IADD R21, R21, 0x1, -R5 ;  /* 0x000000011515e824 */ /* 0x000fe200078e0a05 */
[----:B------:R-:W-:-:S03]  /*1240*/  ISETP.GT.U32.AND P6, PT, R5, R12, PT ;  /* 0x0000000c0500720c */ /* 0x000fc60003fc4070 */
[----:B------:R-:W-:Y:S02]  /*1250*/  @!P3 IMAD.IADD R22, R22, 0x1, -R15 ;  /* 0x000000011616b824 */ /* 0x000fe400078e0a0f */
[--C-:B------:R-:W-:Y:S01]  /*1260*/  @!P2 IMAD.IADD R14, R14, 0x1, -R5.reuse ;  /* 0x000000010e0ea824 */ /* 0x100fe200078e0a05 */
[C---:B------:R-:W-:Y:S01]  /*1270*/  ISETP.GT.U32.AND P2, PT, R5.reuse, R10, PT ;  /* 0x0000000a0500720c */ /* 0x040fe20003f44070 */
[--C-:B------:R-:W-:Y:S01]  /*1280*/  @!P4 IMAD.IADD R16, R16, 0x1, -R5.reuse ;  /* 0x000000011010c824 */ /* 0x100fe200078e0a05 */
[----:B------:R-:W-:Y:S01]  /*1290*/  ISETP.GT.U32.AND P4, PT, R5, R17, PT ;  /* 0x000000110500720c */ /* 0x000fe20003f84070 */
[--C-:B------:R-:W-:Y:S01]  /*12a0*/  @!P5 IMAD.IADD R20, R20, 0x1, -R5.reuse ;  /* 0x000000011414d824 */ /* 0x100fe200078e0a05 */
[----:B------:R-:W-:Y:S01]  /*12b0*/  ISETP.GT.U32.AND P5, PT, R15, R22, PT ;  /* 0x000000160f00720c */ /* 0x000fe20003fa4070 */
[----:B------:R-:W-:Y:S01]  /*12c0*/  @!P0 IMAD.IADD R13, R13, 0x1, -R5 ;  /* 0x000000010d0d8824 */ /* 0x000fe200078e0a05 */
[----:B------:R-:W-:Y:S01]  /*12d0*/  ISETP.GT.U32.AND P0, PT, R5, R9, PT ;  /* 0x000000090500720c */ /* 0x000fe20003f04070 */
[----:B------:R-:W-:-:S04]  /*12e0*/  IMAD.MOV R27, RZ, RZ, -R27 ;  /* 0x000000ffff1b7224 */ /* 0x000fc800078e0a1b */
[C---:B------:R-:W-:Y:S02]  /*12f0*/  IMAD R7, R5.reuse, R27, R7 ;  /* 0x0000001b05077224 */ /* 0x040fe400078e0207 */
[----:B------:R-:W-:Y:S02]  /*1300*/  IMAD.IADD R56, R18, 0x1, R19 ;  /* 0x0000000112387824 */ /* 0x000fe400078e0213 */
[--C-:B------:R-:W-:Y:S01]  /*1310*/  @!P6 IMAD.IADD R12, R12, 0x1, -R5.reuse ;  /* 0x000000010c0ce824 */ /* 0x100fe200078e0a05 */
[----:B------:R-:W-:Y:S01]  /*1320*/  ISETP.GT.U32.AND P6, PT, R5, R7, PT ;  /* 0x000000070500720c */ /* 0x000fe20003fc4070 */
[--C-:B------:R-:W-:Y:S01]  /*1330*/  @!P2 IMAD.IADD R10, R10, 0x1, -R5.reuse ;  /* 0x000000010a0aa824 */ /* 0x100fe200078e0a05 */
[----:B------:R-:W-:Y:S01]  /*1340*/  STL [R1+0x1d4], R56 ;  /* 0x0001d43801007387 */ /* 0x000fe20000100800 */
[----:B------:R-:W-:Y:S01]  /*1350*/  @!P4 IMAD.IADD R17, R17, 0x1, -R5 ;  /* 0x000000011111c824 */ /* 0x000fe200078e0a05 */
[----:B------:R-:W-:Y:S01]  /*1360*/  ISETP.GE.AND P2, PT, R51, RZ, PT ;  /* 0x000000ff3300720c */ /* 0x000fe20003f46270 */
[----:B------:R-:W-:Y:S01]  /*1370*/  @!P5 IMAD.IADD R22, R22, 0x1, -R15 ;  /* 0x000000011616d824 */ /* 0x000fe200078e0a0f */
[----:B------:R-:W-:Y:S01]  /*1380*/  ISETP.GT.U32.AND P4, PT, R5, R23, PT ;  /* 0x000000170500720c */ /* 0x000fe20003f84070 */
[----:B------:R-:W3:Y:S01]  /*1390*/  LDL.LU R51, [R1+0x230] ;  /* 0x0002300001337983 */ /* 0x000ee20000300800 */
[----:B------:R-:W-:Y:S01]  /*13a0*/  @!P0 IMAD.IADD R9, R9, 0x1, -R5 ;  /* 0x0000000109098824 */ /* 0x000fe200078e0a05 */
[----:B------:R-:W-:-:S02]  /*13b0*/  ISETP.GE.AND P5, PT, R52, RZ, PT ;  /* 0x000000ff3400720c */ /* 0x000fc40003fa6270 */
[----:B------:R-:W4:Y:S01]  /*13c0*/  LDL.LU R52, [R1+0x22c] ;  /* 0x00022c0001347983 */ /* 0x000f220000300800 */
[----:B------:R-:W-:-:S03]  /*13d0*/  ISETP.GE.AND P0, PT, R53, RZ, PT ;  /* 0x000000ff3500720c */ /* 0x000fc60003f06270 */
[----:B------:R-:W5:Y:S01]  /*13e0*/  LDL.LU R53, [R1+0x228] ;  /* 0x0002280001357983 */ /* 0x000f620000300800 */
[----:B------:R-:W-:-:S03]  /*13f0*/  @!P6 IMAD.IADD R7, R7, 0x1, -R5 ;  /* 0x000000010707e824 */ /* 0x000fc600078e0a05 */
[----:B------:R-:W-:Y:S02]  /*1400*/  @!P4 IMAD.IADD R23, R23, 0x1, -R5 ;  /* 0x000000011717c824 */ /* 0x000fe400078e0a05 */
[----:B------:R-:W-:-:S13]  /*1410*/  ISETP.GT.U32.AND P4, PT, R5, R7, PT ;  /* 0x000000070500720c */ /* 0x000fda0003f84070 */
[----:B------:R-:W-:Y:S01]  /*1420*/  @!P4 IMAD.IADD R7, R7, 0x1, -R5 ;  /* 0x000000010707c824 */ /* 0x000fe200078e0a05 */
[----:B------:R-:W-:Y:S02]  /*1430*/  ISETP.GE.AND P4, PT, R54, RZ, PT ;  /* 0x000000ff3600720c */ /* 0x000fe40003f86270 */
[----:B------:R-:W3:Y:S01]  /*1440*/  LDL.LU R54, [R1+0x224] ;  /* 0x0002240001367983 */ /* 0x000ee20000300800 */
[----:B------:R-:W-:-:S04]  /*1450*/  IMAD.MOV R28, RZ, RZ, -R28 ;  /* 0x000000ffff1c7224 */ /* 0x000fc800078e0a1c */
[----:B------:R-:W-:-:S05]  /*1460*/  IMAD R8, R5, R28, R8 ;  /* 0x0000001c05087224 */ /* 0x000fca00078e0208 */
[C---:B------:R-:W-:Y:S02]  /*1470*/  ISETP.GT.U32.AND P1, PT, R5.reuse, R8, PT ;  /* 0x000000080500720c */ /* 0x040fe40003f24070 */
[----:B------:R-:W-:-:S11]  /*1480*/  ISETP.GT.U32.AND P3, PT, R5, R17, PT ;  /* 0x000000110500720c */ /* 0x000fd60003f64070 */
[--C-:B------:R-:W-:Y:S01]  /*1490*/  @!P1 IMAD.IADD R8, R8, 0x1, -R5.reuse ;  /* 0x0000000108089824 */ /* 0x100fe200078e0a05 */
[----:B------:R-:W-:Y:S01]  /*14a0*/  ISETP.GT.U32.AND P1, PT, R5, R12, PT ;  /* 0x0000000c0500720c */ /* 0x000fe20003f24070 */
[----:B------:R-:W-:Y:S01]  /*14b0*/  @!P3 IMAD.IADD R17, R17, 0x1, -R5 ;  /* 0x000000011111b824 */ /* 0x000fe200078e0a05 */
[----:B------:R-:W-:-:S11]  /*14c0*/  ISETP.GT.U32.AND P6, PT, R5, R11, PT ;  /* 0x0000000b0500720c */ /* 0x000fd60003fc4070 */
[----:B------:R-:W-:Y:S01]  /*14d0*/  @!P1 IMAD.IADD R12, R12, 0x1, -R5 ;  /* 0x000000010c0c9824 */ /* 0x000fe200078e0a05 */
[----:B------:R-:W-:Y:S01]  /*14e0*/  ISETP.GT.U32.AND P1, PT, R5, R8, PT ;  /* 0x000000080500720c */ /* 0x000fe20003f24070 */
[----:B------:R-:W-:Y:S02]  /*14f0*/  IMAD.MOV.U32 R19, RZ, RZ, R25 ;  /* 0x000000ffff137224 */ /* 0x000fe400078e0019 */
[----:B------:R-:W-:Y:S02]  /*1500*/  IMAD.MOV.U32 R18, RZ, RZ, R24 ;  /* 0x000000ffff127224 */ /* 0x000fe400078e0018 */
[----:B------:R-:W-:Y:S02]  /*1510*/  IMAD.MOV.U32 R15, RZ, RZ, R23 ;  /* 0x000000ffff0f7224 */ /* 0x000fe400078e0017 */
[----:B------:R-:W-:Y:S01]  /*1520*/  @!P2 IMAD.MOV R18, RZ, RZ, -R18 ;  /* 0x000000ffff12a224 */ /* 0x000fe200078e0a12 */
[----:B------:R-:W-:Y:S01]  /*1530*/  ISETP.GE.AND P2, PT, R38, RZ, PT ;  /* 0x000000ff2600720c */ /* 0x000fe20003f46270 */
[----:B------:R-:W-:-:S04]  /*1540*/  @!P5 IMAD.MOV R16, RZ, RZ, -R16 ;  /* 0x000000ffff10d224 */ /* 0x000fc800078e0a10 */
[----:B------:R-:W-:Y:S01]  /*1550*/  @!P1 IMAD.IADD R8, R8, 0x1, -R5 ;  /* 0x0000000108089824 */ /* 0x000fe200078e0a05 */
[----:B------:R-:W-:Y:S01]  /*1560*/  ISETP.GE.AND P1, PT, R36, RZ, PT ;  /* 0x000000ff2400720c */ /* 0x000fe20003f26270 */
[----:B------:R-:W-:Y:S01]  /*1570*/  @!P0 IMAD.MOV R15, RZ, RZ, -R15 ;  /* 0x000000ffff0f8224 */ /* 0x000fe200078e0a0f */
[----:B------:R-:W-:Y:S02]  /*1580*/  ISETP.GE.AND P5, PT, R39, RZ, PT ;  /* 0x000000ff2700720c */ /* 0x000fe40003fa6270 */
[----:B------:R-:W-:Y:S01]  /*1590*/  ISETP.GE.AND P0, PT, R40, RZ, PT ;  /* 0x000000ff2800720c */ /* 0x000fe20003f06270 */
[----:B------:R-:W-:Y:S01]  /*15a0*/  @!P6 IMAD.IADD R11, R11, 0x1, -R5 ;  /* 0x000000010b0be824 */ /* 0x000fe200078e0a05 */
[----:B------:R-:W-:Y:S01]  /*15b0*/  ISETP.GT.U32.AND P6, PT, R5, R6, PT ;  /* 0x000000060500720c */ /* 0x000fe20003fc4070 */
[----:B------:R-:W-:Y:S01]  /*15c0*/  @!P4 IMAD.MOV R14, RZ, RZ, -R14 ;  /* 0x000000ffff0ec224 */ /* 0x000fe200078e0a0e */
[----:B------:R-:W-:Y:S01]  /*15d0*/  ISETP.GE.AND P4, PT, R41, RZ, PT ;  /* 0x000000ff2900720c */ /* 0x000fe20003f86270 */
[----:B------:R-:W-:-:S04]  /*15e0*/  @!P2 IMAD.MOV R11, RZ, RZ, -R11 ;  /* 0x000000ffff0ba224 */ /* 0x000fc800078e0a0b */
[----:B------:R-:W-:Y:S01]  /*15f0*/  @!P1 IMAD.MOV R13, RZ, RZ, -R13 ;  /* 0x000000ffff0d9224 */ /* 0x000fe200078e0a0d */
[----:B------:R-:W-:Y:S01]  /*1600*/  ISETP.GE.AND P1, PT, R42, RZ, PT ;  /* 0x000000ff2a00720c */ /* 0x000fe20003f26270 */
[----:B------:R-:W-:Y:S01]  /*1610*/  @!P5 IMAD.MOV R20, RZ, RZ, -R20 ;  /* 0x000000ffff14d224 */ /* 0x000fe200078e0a14 */
[----:B------:R-:W-:Y:S01]  /*1620*/  ISETP.GE.AND P2, PT, R61, RZ, PT ;  /* 0x000000ff3d00720c */ /* 0x000fe20003f46270 */
[----:B------:R-:W-:Y:S01]  /*1630*/  @!P0 IMAD.MOV R17, RZ, RZ, -R17 ;  /* 0x000000ffff118224 */ /* 0x000fe200078e0a11 */
[----:B------:R-:W-:Y:S02]  /*1640*/  ISETP.GE.AND P5, PT, R60, RZ, PT ;  /* 0x000000ff3c00720c */ /* 0x000fe40003fa6270 */
[----:B------:R-:W-:Y:S01]  /*1650*/  ISETP.GE.AND P0, PT, R59, RZ, PT ;  /* 0x000000ff3b00720c */ /* 0x000fe20003f06270 */
[----:B------:R-:W-:Y:S01]  /*1660*/  @!P6 IMAD.IADD R6, R6, 0x1, -R5 ;  /* 0x000000010606e824 */ /* 0x000fe200078e0a05 */
[----:B------:R-:W-:Y:S01]  /*1670*/  LOP3.LUT R5, RZ, R3, RZ, 0x33, !PT ;  /* 0x00000003ff057212 */ /* 0x000fe200078e33ff */
[----:B------:R-:W-:Y:S01]  /*1680*/  @!P4 IMAD.MOV R10, RZ, RZ, -R10 ;  /* 0x000000ffff0ac224 */ /* 0x000fe200078e0a0a */
[----:B------:R-:W-:-:S02]  /*1690*/  ISETP.NE.AND P4, PT, R3, RZ, PT ;  /* 0x000000ff0300720c */ /* 0x000fc40003f85270 */
[----:B--2---:R-:W-:-:S13]  /*16a0*/  ISETP.GE.AND P3, PT, R29, RZ, PT ;  /* 0x000000ff1d00720c */ /* 0x004fda0003f66270 */
[----:B------:R-:W-:Y:S01]  /*16b0*/  @!P3 IMAD.MOV R19, RZ, RZ, -R19 ;  /* 0x000000ffff13b224 */ /* 0x000fe200078e0a13 */
[----:B------:R-:W-:Y:S01]  /*16c0*/  ISETP.GE.AND P3, PT, R37, RZ, PT ;  /* 0x000000ff2500720c */ /* 0x000fe20003f66270 */
[----:B------:R-:W-:Y:S01]  /*16d0*/  @!P1 IMAD.MOV R9, RZ, RZ, -R9 ;  /* 0x000000ffff099224 */ /* 0x000fe200078e0a09 */
[----:B------:R-:W-:-:S11]  /*16e0*/  ISETP.GE.AND P6, PT, R47, RZ, PT ;  /* 0x000000ff2f00720c */ /* 0x000fd60003fc6270 */
[----:B------:R-:W-:Y:S01]  /*16f0*/  @!P3 IMAD.MOV R12, RZ, RZ, -R12 ;  /* 0x000000ffff0cb224 */ /* 0x000fe200078e0a0c */
[----:B------:R-:W-:Y:S01]  /*1700*/  ISETP.GE.AND P3, PT, R43, RZ, PT ;  /* 0x000000ff2b00720c */ /* 0x000fe20003f66270 */
[----:B------:R-:W-:Y:S01]  /*1710*/  @!P2 IMAD.MOV R7, RZ, RZ, -R7 ;  /* 0x000000ffff07a224 */ /* 0x000fe200078e0a07 */
[C---:B------:R-:W-:Y:S01]  /*1720*/  SEL R19, R5.reuse, R19, !P4 ;  /* 0x0000001305137207 */ /* 0x040fe20006000000 */
[----:B------:R-:W-:Y:S01]  /*1730*/  @!P5 IMAD.MOV R6, RZ, RZ, -R6 ;  /* 0x000000ffff06d224 */ /* 0x000fe200078e0a06 */
[----:B------:R-:W-:Y:S01]  /*1740*/  SEL R18, R5, R18, !P4 ;  /* 0x0000001205127207 */ /* 0x000fe20006000000 */
[----:B------:R-:W-:Y:S01]  /*1750*/  @!P0 IMAD.MOV R21, RZ, RZ, -R21 ;  /* 0x000000ffff158224 */ /* 0x000fe200078e0a15 */
[----:B------:R-:W-:Y:S01]  /*1760*/  ISETP.NE.AND P1, PT, R2, RZ, PT ;  /* 0x000000ff0200720c */ /* 0x000fe20003f25270 */
[----:B------:R-:W-:Y:S01]  /*1770*/  IMAD R19, R19, UR10, RZ ;  /* 0x0000000a13137c24 */ /* 0x000fe2000f8e02ff */
[C---:B------:R-:W-:Y:S01]  /*1780*/  SEL R16, R5.reuse, R16, !P4 ;  /* 0x0000001005107207 */ /* 0x040fe20006000000 */
[----:B------:R-:W-:Y:S01]  /*1790*/  IMAD R18, R18, UR10, RZ ;  /* 0x0000000a12127c24 */ /* 0x000fe2000f8e02ff */
[C---:B------:R-:W-:Y:S01]  /*17a0*/  SEL R15, R5.reuse, R15, !P4 ;  /* 0x0000000f050f7207 */ /* 0x040fe20006000000 */
[----:B------:R-:W-:Y:S01]  /*17b0*/  IMAD.MOV.U32 R3, RZ, RZ, R22 ;  /* 0x000000ffff037224 */ /* 0x000fe200078e0016 */
[C---:B------:R-:W-:Y:S01]  /*17c0*/  SEL R14, R5.reuse, R14, !P4 ;  /* 0x0000000e050e7207 */ /* 0x040fe20006000000 */
[----:B------:R-:W-:Y:S01]  /*17d0*/  @!P3 IMAD.MOV R8, RZ, RZ, -R8 ;  /* 0x000000ffff08b224 */ /* 0x000fe200078e0a08 */
[C---:B------:R-:W-:Y:S01]  /*17e0*/  SEL R13, R5.reuse, R13, !P4 ;  /* 0x0000000d050d7207 */ /* 0x040fe20006000000 */
[----:B------:R-:W0:Y:S01]  /*17f0*/  LDC R47, c[0x0][0x3a8] ;  /* 0x0000ea00ff2f7b82 */ /* 0x000e220000000800 */
[----:B------:R-:W-:-:S02]  /*1800*/  SEL R12, R5, R12, !P4 ;  /* 0x0000000c050c7207 */ /* 0x000fc40006000000 */
[C---:B------:R-:W-:Y:S02]  /*1810*/  SEL R11, R5.reuse, R11, !P4 ;  /* 0x0000000b050b7207 */ /* 0x040fe40006000000 */
[C---:B------:R-:W-:Y:S02]  /*1820*/  SEL R20, R5.reuse, R20, !P4 ;  /* 0x0000001405147207 */ /* 0x040fe40006000000 */
[C---:B------:R-:W-:Y:S02]  /*1830*/  SEL R17, R5.reuse, R17, !P4 ;  /* 0x0000001105117207 */ /* 0x040fe40006000000 */
[C---:B------:R-:W-:Y:S02]  /*1840*/  SEL R10, R5.reuse, R10, !P4 ;  /* 0x0000000a050a7207 */ /* 0x040fe40006000000 */
[C---:B------:R-:W-:Y:S02]  /*1850*/  SEL R9, R5.reuse, R9, !P4 ;  /* 0x0000000905097207 */ /* 0x040fe40006000000 */
[----:B------:R-:W-:-:S02]  /*1860*/  SEL R8, R5, R8, !P4 ;  /* 0x0000000805087207 */ /* 0x000fc40006000000 */
[C---:B------:R-:W-:Y:S02]  /*1870*/  SEL R7, R5.reuse, R7, !P4 ;  /* 0x0000000705077207 */ /* 0x040fe40006000000 */
[C---:B------:R-:W-:Y:S01]  /*1880*/  SEL R6, R5.reuse, R6, !P4 ;  /* 0x0000000605067207 */ /* 0x040fe20006000000 */
[----:B------:R-:W-:Y:S01]  /*1890*/  IMAD R16, R16, UR10, RZ ;  /* 0x0000000a10107c24 */ /* 0x000fe2000f8e02ff */
[----:B------:R-:W-:Y:S02]  /*18a0*/  SEL R5, R5, R21, !P4 ;  /* 0x0000001505057207 */ /* 0x000fe40006000000 */
[----:B------:R-:W-:Y:S01]  /*18b0*/  IADD3 R22, P3, PT, R19, UR14, RZ ;  /* 0x0000000e13167c10 */ /* 0x000fe2000ff7e0ff */
[----:B------:R-:W-:Y:S01]  /*18c0*/  IMAD R15, R15, UR10, RZ ;  /* 0x0000000a0f0f7c24 */ /* 0x000fe2000f8e02ff */
[----:B------:R-:W-:Y:S01]  /*18d0*/  IADD3 R21, P2, PT, R18, UR14, RZ ;  /* 0x0000000e12157c10 */ /* 0x000fe2000ff5e0ff */
[----:B------:R-:W-:Y:S01]  /*18e0*/  @!P6 IMAD.MOV R3, RZ, RZ, -R3 ;  /* 0x000000ffff03e224 */ /* 0x000fe200078e0a03 */
[----:B------:R-:W-:Y:S01]  /*18f0*/  @!P1 LOP3.LUT R3, RZ, R2, RZ, 0x33, !PT ;  /* 0x00000002ff039212 */ /* 0x000fe200078e33ff */
[----:B------:R1:W-:Y:S01]  /*1900*/  STL [R1+0xe8], R22 ;  /* 0x0000e81601007387 */ /* 0x0003e20000100800 */
[----:B------:R-:W-:-:S03]  /*1910*/  IMAD R14, R14, UR10, RZ ;  /* 0x0000000a0e0e7c24 */ /* 0x000fc6000f8e02ff */
[----:B------:R2:W-:Y:S01]  /*1920*/  STL [R1+0x110], R21 ;  /* 0x0001101501007387 */ /* 0x0005e20000100800 */
[----:B------:R-:W-:Y:S01]  /*1930*/  IMAD R13, R13, UR10, RZ ;  /* 0x0000000a0d0d7c24 */ /* 0x000fe2000f8e02ff */
[----:B-1----:R-:W-:Y:S02]  /*1940*/  IADD3 R22, P1, PT, R16, UR14, RZ ;  /* 0x0000000e10167c10 */ /* 0x002fe4000ff3e0ff */
[----:B--2---:R-:W-:-:S03]  /*1950*/  IADD3 R21, P0, PT, R15, UR14, RZ ;  /* 0x0000000e0f157c10 */ /* 0x004fc6000ff1e0ff */
[----:B------:R1:W-:Y:S01]  /*1960*/  STL [R1+0x118], R22 ;  /* 0x0001181601007387 */ /* 0x0003e20000100800 */
[----:B------:R-:W-:-:S03]  /*1970*/  IMAD R12, R12, UR10, RZ ;  /* 0x0000000a0c0c7c24 */ /* 0x000fc6000f8e02ff */
[----:B------:R2:W-:Y:S01]  /*1980*/  STL [R1+0x120], R21 ;  /* 0x0001201501007387 */ /* 0x0005e20000100800 */
[----:B------:R-:W-:Y:S01]  /*1990*/  IMAD R2, R20, UR10, RZ ;  /* 0x0000000a14027c24 */ /* 0x000fe2000f8e02ff */
[----:B------:R-:W-:Y:S01]  /*19a0*/  SHF.R.S32.HI R20, RZ, 0x1f, R19 ;  /* 0x0000001fff147819 */ /* 0x000fe20000011413 */
[----:B------:R-:W-:Y:S01]  /*19b0*/  IMAD R11, R11, UR10, RZ ;  /* 0x0000000a0b0b7c24 */ /* 0x000fe2000f8e02ff */
[----:B-1----:R-:W-:Y:S02]  /*19c0*/  IADD3 R22, P4, PT, R14, UR14, RZ ;  /* 0x0000000e0e167c10 */ /* 0x002fe4000ff9e0ff */
[----:B--2---:R-:W-:-:S03]  /*19d0*/  IADD3 R21, P6, PT, R13, UR14, RZ ;  /* 0x0000000e0d157c10 */ /* 0x004fc6000ffde0ff */
[----:B------:R1:W-:Y:S01]  /*19e0*/  STL [R1+0x128], R22 ;  /* 0x0001281601007387 */ /* 0x0003e20000100800 */
[----:B------:R-:W-:-:S03]  /*19f0*/  SHF.R.S32.HI R19, RZ, 0x1f, R18 ;  /* 0x0000001fff137819 */ /* 0x000fc60000011412 */
[----:B------:R2:W-:Y:S01]  /*1a00*/  STL [R1+0x13c], R21 ;  /* 0x00013c1501007387 */ /* 0x0005e20000100800 */
[----:B------:R-:W-:Y:S02]  /*1a10*/  SHF.R.S32.HI R18, RZ, 0x1f, R16 ;  /* 0x0000001fff127819 */ /* 0x000fe40000011410 */
[----:B------:R-:W-:Y:S02]  /*1a20*/  IADD3.X R19, PT, PT, R19, UR15, RZ, P2, !PT ;  /* 0x0000000f13137c10 */ /* 0x000fe400097fe4ff */
[----:B-1----:R-:W-:Y:S02]  /*1a30*/  IADD3 R22, P5, PT, R12, UR14, RZ ;  /* 0x0000000e0c167c10 */ /* 0x002fe4000ffbe0ff */
[----:B--2---:R-:W-:Y:S02]  /*1a40*/  IADD3.X R21, PT, PT, R20, UR15, RZ, P3, !PT ;  /* 0x0000000f14157c10 */ /* 0x004fe40009ffe4ff */
[----:B------:R-:W-:Y:S01]  /*1a50*/  IADD3 R20, P3, PT, R11, UR14, RZ ;  /* 0x0000000e0b147c10 */ /* 0x000fe2000ff7e0ff */
[----:B------:R-:W-:Y:S01]  /*1a60*/  IMAD R17, R17, UR10, RZ ;  /* 0x0000000a11117c24 */ /* 0x000fe2000f8e02ff */
[----:B------:R-:W-:Y:S01]  /*1a70*/  SHF.R.S32.HI R16, RZ, 0x1f, R15 ;  /* 0x0000001fff107819 */ /* 0x000fe2000001140f */
[----:B------:R-:W-:Y:S01]  /*1a80*/  STL [R1+0x148], R22 ;  /* 0x0001481601007387 */ /* 0x000fe20000100800 */
[----:B------:R-:W-:Y:S01]  /*1a90*/  SHF.R.S32.HI R15, RZ, 0x1f, R14 ;  /* 0x0000001fff0f7819 */ /* 0x000fe2000001140e */
[----:B------:R-:W-:Y:S01]  /*1aa0*/  IMAD R10, R10, UR10, RZ ;  /* 0x0000000a0a0a7c24 */ /* 0x000fe2000f8e02ff */
[----:B------:R-:W-:Y:S01]  /*1ab0*/  SHF.R.S32.HI R14, RZ, 0x1f, R13 ;  /* 0x0000001fff0e7819 */ /* 0x000fe2000001140d */
[----:B------:R-:W-:Y:S01]  /*1ac0*/  STL [R1+0xe4], R21 ;  /* 0x0000e41501007387 */ /* 0x000fe20000100800 */
[----:B------:R-:W-:-:S02]  /*1ad0*/  SHF.R.S32.HI R13, RZ, 0x1f, R12 ;  /* 0x0000001fff0d7819 */ /* 0x000fc4000001140c */
[----:B------:R-:W-:Y:S01]  /*1ae0*/  SHF.R.S32.HI R12, RZ, 0x1f, R11 ;  /* 0x0000001fff0c7819 */ /* 0x000fe2000001140b */
[----:B------:R1:W-:Y:S01]  /*1af0*/  STL [R1+0x158], R20 ;  /* 0x0001581401007387 */ /* 0x0003e20000100800 */
[----:B------:R-:W-:-:S03]  /*1b00*/  SHF.R.S32.HI R11, RZ, 0x1f, R2 ;  /* 0x0000001fff0b7819 */ /* 0x000fc60000011402 */
[----:B------:R2:W-:Y:S01]  /*1b10*/  STL [R1+0xec], R19 ;  /* 0x0000ec1301007387 */ /* 0x0005e20000100800 */
[----:B------:R-:W-:Y:S01]  /*1b20*/  IMAD R9, R9, UR10, RZ ;  /* 0x0000000a09097c24 */ /* 0x000fe2000f8e02ff */
[----:B-1----:R-:W-:Y:S02]  /*1b30*/  IADD3 R20, P2, PT, R2, UR14, RZ ;  /* 0x0000000e02147c10 */ /* 0x002fe4000ff5e0ff */
[----:B------:R-:W-:Y:S02]  /*1b40*/  SHF.R.S32.HI R2, RZ, 0x1f, R17 ;  /* 0x0000001fff027819 */ /* 0x000fe40000011411 */
[----:B--2---:R-:W-:Y:S02]  /*1b50*/  IADD3.X R19, PT, PT, R18, UR15, RZ, P1, !PT ;  /* 0x0000000f12137c10 */ /* 0x004fe40008ffe4ff */
[----:B------:R-:W-:Y:S02]  /*1b60*/  IADD3 R18, P1, PT, R17, UR14, RZ ;  /* 0x0000000e11127c10 */ /* 0x000fe4000ff3e0ff */
[----:B------:R-:W-:Y:S01]  /*1b70*/  IADD3.X R17, PT, PT, R16, UR15, RZ, P0, !PT ;  /* 0x0000000f10117c10 */ /* 0x000fe200087fe4ff */
[----:B------:R-:W-:Y:S01]  /*1b80*/  STL [R1+0x168], R20 ;  /* 0x0001681401007387 */ /* 0x000fe20000100800 */
[----:B------:R-:W-:Y:S01]  /*1b90*/  IADD3 R16, P0, PT, R10, UR14, RZ ;  /* 0x0000000e0a107c10 */ /* 0x000fe2000ff1e0ff */
[----:B------:R-:W-:Y:S01]  /*1ba0*/  IMAD R8, R8, UR10, RZ ;  /* 0x0000000a08087c24 */ /* 0x000fe2000f8e02ff */
[----:B------:R-:W-:Y:S01]  /*1bb0*/  IADD3.X R15, PT, PT, R15, UR15, RZ, P4, !PT ;  /* 0x0000000f0f0f7c10 */ /* 0x000fe2000a7fe4ff */
[----:B------:R-:W-:Y:S01]  /*1bc0*/  STL [R1+0x114], R19 ;  /* 0x0001141301007387 */ /* 0x000fe20000100800 */
[----:B------:R-:W-:-:S03]  /*1bd0*/  IMAD R7, R7, UR10, RZ ;  /* 0x0000000a07077c24 */ /* 0x000fc6000f8e02ff */
[----:B------:R-:W-:Y:S04]  /*1be0*/  STL [R1+0x170], R18 ;  /* 0x0001701201007387 */ /* 0x000fe80000100800 */
[----:B------:R1:W-:Y:S04]  /*1bf0*/  STL [R1+0x11c], R17 ;  /* 0x00011c1101007387 */ /* 0x0003e80000100800 */
[----:B------:R2:W-:Y:S01]  /*1c00*/  STL [R1+0x178], R16 ;  /* 0x0001781001007387 */ /* 0x0005e20000100800 */
[----:B------:R-:W-:-:S03]  /*1c10*/  IMAD R6, R6, UR10, RZ ;  /* 0x0000000a06067c24 */ /* 0x000fc6000f8e02ff */
[----:B------:R0:W-:Y:S01]  /*1c20*/  STL [R1+0x124], R15 ;  /* 0x0001240f01007387 */ /* 0x0001e20000100800 */
[----:B-1----:R-:W-:Y:S02]  /*1c30*/  IADD3 R17, P4, PT, R9, UR14, RZ ;  /* 0x0000000e09117c10 */ /* 0x002fe4000ff9e0ff */
[----:B--2---:R-:W-:Y:S02]  /*1c40*/  IADD3.X R16, PT, PT, R14, UR15, RZ, P6, !PT ;  /* 0x0000000f0e107c10 */ /* 0x004fe4000b7fe4ff */
[----:B------:R-:W-:Y:S02]  /*1c50*/  IADD3.X R14, PT, PT, R13, UR15, RZ, P5, !PT ;  /* 0x0000000f0d0e7c10 */ /* 0x000fe4000affe4ff */
[----:B0-----:R-:W-:Y:S01]  /*1c60*/  IADD3 R15, P6, PT, R8, UR14, RZ ;  /* 0x0000000e080f7c10 */ /* 0x001fe2000ffde0ff */
[----:B------:R-:W-:Y:S01]  /*1c70*/  STL [R1+0x180], R17 ;  /* 0x0001801101007387 */ /* 0x000fe20000100800 */
[----:B------:R-:W-:Y:S01]  /*1c80*/  IADD3 R13, P5, PT, R7, UR14, RZ ;  /* 0x0000000e070d7c10 */ /* 0x000fe2000ffbe0ff */
[----:B------:R-:W-:Y:S01]  /*1c90*/  IMAD R5, R5, UR10, RZ ;  /* 0x0000000a05057c24 */ /* 0x000fe2000f8e02ff */
[----:B------:R-:W-:Y:S01]  /*1ca0*/  IADD3.X R12, PT, PT, R12, UR15, RZ, P3, !PT ;  /* 0x0000000f0c0c7c10 */ /* 0x000fe20009ffe4ff */
[----:B------:R-:W-:Y:S01]  /*1cb0*/  STL [R1+0x138], R16 ;  /* 0x0001381001007387 */ /* 0x000fe20000100800 */
[----:B------:R-:W-:Y:S01]  /*1cc0*/  SHF.R.S32.HI R10, RZ, 0x1f, R10 ;  /* 0x0000001fff0a7819 */ /* 0x000fe2000001140a */
[----:B------:R-:W0:Y:S02]  /*1cd0*/  LDCU UR10, c[0x0][0x3ac] ;  /* 0x00007580ff0a77ac */ /* 0x000e240008000800 */
[----:B------:R-:W-:Y:S01]  /*1ce0*/  STL [R1+0x188], R15 ;  /* 0x0001880f01007387 */ /* 0x000fe20000100800 */
[----:B------:R-:W-:-:S03]  /*1cf0*/  SHF.R.S32.HI R9, RZ, 0x1f, R9 ;  /* 0x0000001fff097819 */ /* 0x000fc60000011409 */
[----:B------:R1:W-:Y:S01]  /*1d00*/  STL [R1+0x140], R14 ;  /* 0x0001400e01007387 */ /* 0x0003e20000100800 */
[----:B------:R-:W-:-:S03]  /*1d10*/  SHF.R.S32.HI R8, RZ, 0x1f, R8 ;  /* 0x0000001fff087819 */ /* 0x000fc60000011408 */
[----:B------:R2:W-:Y:S01]  /*1d20*/  STL [R1+0x190], R13 ;  /* 0x0001900d01007387 */ /* 0x0005e20000100800 */
[----:B------:R-:W-:-:S03]  /*1d30*/  SHF.R.S32.HI R7, RZ, 0x1f, R7 ;  /* 0x0000001fff077819 */ /* 0x000fc60000011407 */
[----:B------:R0:W-:Y:S01]  /*1d40*/  STL [R1+0x14c], R12 ;  /* 0x00014c0c01007387 */ /* 0x0001e20000100800 */
[----:B-1----:R-:W-:Y:S02]  /*1d50*/  IADD3 R14, P3, PT, R6, UR14, RZ ;  /* 0x0000000e060e7c10 */ /* 0x002fe4000ff7e0ff */
[----:B--2---:R-:W-:Y:S02]  /*1d60*/  IADD3.X R13, PT, PT, R11, UR15, RZ, P2, !PT ;  /* 0x0000000f0b0d7c10 */ /* 0x004fe400097fe4ff */
[----:B------:R-:W-:Y:S02]  /*1d70*/  IADD3.X R11, PT, PT, R2, UR15, RZ, P1, !PT ;  /* 0x0000000f020b7c10 */ /* 0x000fe40008ffe4ff */
[----:B0-----:R-:W-:Y:S01]  /*1d80*/  IADD3 R12, P2, PT, R5, UR14, RZ ;  /* 0x0000000e050c7c10 */ /* 0x001fe2000ff5e0ff */
[----:B------:R-:W-:Y:S01]  /*1d90*/  STL [R1+0x198], R14 ;  /* 0x0001980e01007387 */ /* 0x000fe20000100800 */
[----:B------:R-:W-:Y:S02]  /*1da0*/  SHF.R.S32.HI R6, RZ, 0x1f, R6 ;  /* 0x0000001fff067819 */ /* 0x000fe40000011406 */
[----:B------:R-:W-:Y:S01]  /*1db0*/  IADD3.X R10, PT, PT, R10, UR15, RZ, P0, !PT ;  /* 0x0000000f0a0a7c10 */ /* 0x000fe200087fe4ff */
[----:B------:R-:W-:Y:S01]  /*1dc0*/  STL [R1+0x15c], R13 ;  /* 0x00015c0d01007387 */ /* 0x000fe20000100800 */
[----:B------:R-:W-:-:S02]  /*1dd0*/  LOP3.LUT R0, R58, 0x3, RZ, 0xc0, !PT ;  /* 0x000000033a007812 */ /* 0x000fc400078ec0ff */
[----:B------:R-:W-:Y:S02]  /*1de0*/  SHF.R.S32.HI R5, RZ, 0x1f, R5 ;  /* 0x0000001fff057819 */ /* 0x000fe40000011405 */
[----:B------:R-:W-:Y:S01]  /*1df0*/  IADD3.X R9, PT, PT, R9, UR15, RZ, P4, !PT ;  /* 0x0000000f09097c10 */ /* 0x000fe2000a7fe4ff */
[----:B------:R-:W-:Y:S01]  /*1e00*/  STL [R1+0x1a0], R12 ;  /* 0x0001a00c01007387 */ /* 0x000fe20000100800 */
[----:B------:R-:W-:Y:S02]  /*1e10*/  IADD3.X R8, PT, PT, R8, UR15, RZ, P6, !PT ;  /* 0x0000000f08087c10 */ /* 0x000fe4000b7fe4ff */
[----:B------:R-:W-:Y:S01]  /*1e20*/  SHF.R.U32.HI R26, RZ, 0x2, R58 ;  /* 0x00000002ff1a7819 */ /* 0x000fe2000001163a */
[----:B------:R-:W-:Y:S01]  /*1e30*/  STL [R1+0x16c], R11 ;  /* 0x00016c0b01007387 */ /* 0x000fe20000100800 */
[----:B------:R-:W-:Y:S02]  /*1e40*/  IADD3.X R7, PT, PT, R7, UR15, RZ, P5, !PT ;  /* 0x0000000f07077c10 */ /* 0x000fe4000affe4ff */
[----:B------:R-:W-:Y:S01]  /*1e50*/  IADD3.X R6, PT, PT, R6, UR15, RZ, P3, !PT ;  /* 0x0000000f06067c10 */ /* 0x000fe20009ffe4ff */
[----:B------:R-:W-:Y:S01]  /*1e60*/  STL [R1+0x174], R10 ;  /* 0x0001740a01007387 */ /* 0x000fe20000100800 */
[----:B------:R-:W-:Y:S01]  /*1e70*/  IADD3.X R5, PT, PT, R5, UR15, RZ, P2, !PT ;  /* 0x0000000f05057c10 */ /* 0x000fe200097fe4ff */
[----:B------:R-:W-:Y:S01]  /*1e80*/  IMAD R0, R0, 0x220, RZ ;  /* 0x0000022000007824 */ /* 0x000fe200078e02ff */
[----:B------:R-:W-:Y:S01]  /*1e90*/  SHF.R.U32.HI R55, RZ, 0x3, R30 ;  /* 0x00000003ff377819 */ /* 0x000fe2000001161e */
[----:B------:R-:W-:Y:S01]  /*1ea0*/  STL [R1+0x17c], R9 ;  /* 0x00017c0901007387 */ /* 0x000fe20000100800 */
[----:B------:R-:W-:-:S03]  /*1eb0*/  SGXT.U32 R26, R26, 0x3 ;  /* 0x000000031a1a781a */ /* 0x000fc60000000000 */
[----:B------:R-:W-:Y:S01]  /*1ec0*/  STL [R1+0x184], R8 ;  /* 0x0001840801007387 */ /* 0x000fe20000100800 */
[----:B------:R-:W-:-:S03]  /*1ed0*/  LOP3.LUT R0, R0, R26, R55, 0x1e, !PT ;  /* 0x0000001a00007212 */ /* 0x000fc600078e1e37 */
[----:B------:R0:W-:Y:S01]  /*1ee0*/  STL [R1+0x18c], R7 ;  /* 0x00018c0701007387 */ /* 0x0001e20000100800 */
[----:B------:R-:W-:-:S03]  /*1ef0*/  LOP3.LUT R18, R4, 0x7c, RZ, 0xfc, !PT ;  /* 0x0000007c04127812 */ /* 0x000fc600078efcff */
[----:B------:R-:W-:Y:S01]  /*1f00*/  STL [R1+0x194], R6 ;  /* 0x0001940601007387 */ /* 0x000fe20000100800 */
[----:B------:R-:W-:-:S03]  /*1f10*/  LOP3.LUT R17, R4, 0x78, RZ, 0xfc, !PT ;  /* 0x0000007804117812 */ /* 0x000fc600078efcff */
[----:B------:R1:W-:Y:S01]  /*1f20*/  STL [R1+0x19c], R5 ;  /* 0x00019c0501007387 */ /* 0x0003e20000100800 */
[C---:B------:R-:W-:Y:S02]  /*1f30*/  LOP3.LUT R16, R4.reuse, 0x74, RZ, 0xfc, !PT ;  /* 0x0000007404107812 */ /* 0x040fe400078efcff */
[C---:B0-----:R-:W-:Y:S02]  /*1f40*/  LOP3.LUT R7, R4.reuse, 0x70, RZ, 0xfc, !PT ;  /* 0x0000007004077812 */ /* 0x041fe400078efcff */
[C---:B------:R-:W-:Y:S02]  /*1f50*/  LOP3.LUT R19, R4.reuse, 0x6c, RZ, 0xfc, !PT ;  /* 0x0000006c04137812 */ /* 0x040fe400078efcff */
[C---:B------:R-:W-:Y:S02]  /*1f60*/  LOP3.LUT R20, R4.reuse, 0x68, RZ, 0xfc, !PT ;  /* 0x0000006804147812 */ /* 0x040fe400078efcff */
[----:B------:R-:W-:Y:S02]  /*1f70*/  LOP3.LUT R21, R4, 0x64, RZ, 0xfc, !PT ;  /* 0x0000006404157812 */ /* 0x000fe400078efcff */
[----:B-1----:R-:W-:-:S02]  /*1f80*/  SHF.R.U32.HI R5, RZ, 0x4, R30 ;  /* 0x00000004ff057819 */ /* 0x002fc4000001161e */
[C---:B------:R-:W-:Y:S02]  /*1f90*/  LOP3.LUT R22, R4.reuse, 0x60, RZ, 0xfc, !PT ;  /* 0x0000006004167812 */ /* 0x040fe400078efcff */
[C---:B------:R-:W-:Y:S02]  /*1fa0*/  LOP3.LUT R23, R4.reuse, 0x5c, RZ, 0xfc, !PT ;  /* 0x0000005c04177812 */ /* 0x040fe400078efcff */
[C---:B------:R-:W-:Y:S02]  /*1fb0*/  LOP3.LUT R24, R4.reuse, 0x58, RZ, 0xfc, !PT ;  /* 0x0000005804187812 */ /* 0x040fe400078efcff */
[C---:B------:R-:W-:Y:S02]  /*1fc0*/  LOP3.LUT R25, R4.reuse, 0x54, RZ, 0xfc, !PT ;  /* 0x0000005404197812 */ /* 0x040fe400078efcff */
[C---:B------:R-:W-:Y:S02]  /*1fd0*/  LOP3.LUT R26, R4.reuse, 0x50, RZ, 0xfc, !PT ;  /* 0x00000050041a7812 */ /* 0x040fe400078efcff */
[----:B------:R-:W-:-:S02]  /*1fe0*/  LOP3.LUT R27, R4, 0x4c, RZ, 0xfc, !PT ;  /* 0x0000004c041b7812 */ /* 0x000fc400078efcff */
[C---:B------:R-:W-:Y:S02]  /*1ff0*/  LOP3.LUT R28, R4.reuse, 0x48, RZ, 0xfc, !PT ;  /* 0x00000048041c7812 */ /* 0x040fe400078efcff */
[C---:B------:R-:W-:Y:S02]  /*2000*/  LOP3.LUT R29, R4.reuse, 0x44, RZ, 0xfc, !PT ;  /* 0x00000044041d7812 */ /* 0x040fe400078efcff */
[C---:B------:R-:W-:Y:S01]  /*2010*/  LOP3.LUT R30, R4.reuse, 0x40, RZ, 0xfc, !PT ;  /* 0x00000040041e7812 */ /* 0x040fe200078efcff */
[-C--:B------:R-:W-:Y:S01]  /*2020*/  IMAD R4, R4, R47.reuse, RZ ;  /* 0x0000002f04047224 */ /* 0x080fe200078e02ff */
[--C-:B------:R-:W-:Y:S01]  /*2030*/  LOP3.LUT R6, R55, 0x1ff, R58.reuse, 0x78, !PT ;  /* 0x000001ff37067812 */ /* 0x100fe200078e783a */
[-C--:B------:R-:W-:Y:S01]  /*2040*/  IMAD R4, R32, R47.reuse, RZ ;  /* 0x0000002f20047224 */ /* 0x080fe200078e02ff */
[----:B------:R-:W-:Y:S01]  /*2050*/  LOP3.LUT R5, R5, 0x1ff, R58, 0x78, !PT ;  /* 0x000001ff05057812 */ /* 0x000fe200078e783a */
[-C--:B------:R-:W-:Y:S02]  /*2060*/  IMAD R4, R35, R47.reuse, RZ ;  /* 0x0000002f23047224 */ /* 0x080fe400078e02ff */
[----:B------:R-:W-:-:S02]  /*2070*/  IMAD R4, R46, R47, RZ ;  /* 0x0000002f2e047224 */ /* 0x000fc400078e02ff */
[-C--:B------:R-:W-:Y:S02]  /*2080*/  IMAD R4, R50, R47.reuse, RZ ;  /* 0x0000002f32047224 */ /* 0x080fe400078e02ff */
[----:B-----5:R-:W-:Y:S01]  /*2090*/  IMAD R4, R53, R47, RZ ;  /* 0x0000002f35047224 */ /* 0x020fe200078e02ff */
[----:B------:R-:W-:Y:S02]  /*20a0*/  LOP3.LUT R4, R6, 0x40, RZ, 0x3c, !PT ;  /* 0x0000004006047812 */ /* 0x000fe400078e3cff */
[----:B------:R-:W-:Y:S02]  /*20b0*/  LOP3.LUT R6, R5, 0x20, RZ, 0x3c, !PT ;  /* 0x0000002005067812 */ /* 0x000fe400078e3cff */
[----:B------:R-:W-:Y:S02]  /*20c0*/  LOP3.LUT R6, R0, 0x110, RZ, 0x3c, !PT ;  /* 0x0000011000067812 */ /* 0x000fe400078e3cff */
[----:B------:R-:W-:-:S05]  /*20d0*/  LOP3.LUT R6, R56, 0x40, RZ, 0x3c, !PT ;  /* 0x0000004038067812 */ /* 0x000fca00078e3cff */
[----:B------:R0:W-:Y:S01]  /*20e0*/  STL [R1+0x1d8], R6 ;  /* 0x0001d80601007387 */ /* 0x0001e20000100800 */
[-C--:B------:R-:W-:Y:S02]  /*20f0*/  IMAD R55, R18, R47.reuse, RZ ;  /* 0x0000002f12377224 */ /* 0x080fe400078e02ff */
[-C--:B------:R-:W-:Y:S02]  /*2100*/  IMAD R18, R17, R47.reuse, RZ ;  /* 0x0000002f11127224 */ /* 0x080fe400078e02ff */
[-C--:B------:R-:W-:Y:S02]  /*2110*/  IMAD R17, R7, R47.reuse, RZ ;  /* 0x0000002f07117224 */ /* 0x080fe400078e02ff */
[-C--:B------:R-:W-:Y:S02]  /*2120*/  IMAD R7, R19, R47.reuse, RZ ;  /* 0x0000002f13077224 */ /* 0x080fe400078e02ff */
[-C--:B------:R-:W-:Y:S02]  /*2130*/  IMAD R16, R16, R47.reuse, RZ ;  /* 0x0000002f10107224 */ /* 0x080fe400078e02ff */
[----:B------:R-:W-:-:S02]  /*2140*/  IMAD R7, R22, R47, RZ ;  /* 0x0000002f16077224 */ /* 0x000fc400078e02ff */
[----:B------:R-:W-:Y:S02]  /*2150*/  IMAD R3, R3, UR11, RZ ;  /* 0x0000000b03037c24 */ /* 0x000fe4000f8e02ff */
[-C--:B------:R-:W-:Y:S02]  /*2160*/  IMAD R16, R20, R47.reuse, RZ ;  /* 0x0000002f14107224 */ /* 0x080fe400078e02ff */
[-C--:B------:R-:W-:Y:S02]  /*2170*/  IMAD R7, R25, R47.reuse, RZ ;  /* 0x0000002f19077224 */ /* 0x080fe400078e02ff */
[-C--:B------:R-:W-:Y:S02]  /*2180*/  IMAD R16, R23, R47.reuse, RZ ;  /* 0x0000002f17107224 */ /* 0x080fe400078e02ff */
[-C--:B------:R-:W-:Y:S02]  /*2190*/  IMAD R7, R28, R47.reuse, RZ ;  /* 0x0000002f1c077224 */ /* 0x080fe400078e02ff */
[----:B------:R-:W-:-:S02]  /*21a0*/  IMAD R16, R26, R47, RZ ;  /* 0x0000002f1a107224 */ /* 0x000fc400078e02ff */
[-C--:B------:R-:W-:Y:S01]  /*21b0*/  IMAD R7, R30, R47.reuse, RZ ;  /* 0x0000002f1e077224 */ /* 0x080fe200078e02ff */
[----:B------:R-:W-:Y:S01]  /*21c0*/  USHF.R.S32.HI UR6, URZ, 0x1f, UR4 ;  /* 0x0000001fff067899 */ /* 0x000fe20008011404 */
[-C--:B------:R-:W-:Y:S02]  /*21d0*/  IMAD R16, R29, R47.reuse, RZ ;  /* 0x0000002f1d107224 */ /* 0x080fe400078e02ff */
[-C--:B------:R-:W-:Y:S01]  /*21e0*/  IMAD R7, R33, R47.reuse, RZ ;  /* 0x0000002f21077224 */ /* 0x080fe200078e02ff */
[----:B------:R-:W-:Y:S01]  /*21f0*/  IADD3 R2, P1, PT, R3, UR12, RZ ;  /* 0x0000000c03027c10 */ /* 0x000fe2000ff3e0ff */
[-C--:B------:R-:W-:Y:S02]  /*2200*/  IMAD R16, R31, R47.reuse, RZ ;  /* 0x0000002f1f107224 */ /* 0x080fe400078e02ff */
[-C--:B------:R-:W-:Y:S02]  /*2210*/  IMAD R7, R44, R47.reuse, RZ ;  /* 0x0000002f2c077224 */ /* 0x080fe400078e02ff */
[----:B------:R-:W-:-:S02]  /*2220*/  IMAD R16, R34, R47, RZ ;  /* 0x0000002f22107224 */ /* 0x000fc400078e02ff */
[-C--:B------:R-:W-:Y:S02]  /*2230*/  IMAD R7, R48, R47.reuse, RZ ;  /* 0x0000002f30077224 */ /* 0x080fe400078e02ff */
[-C--:B------:R-:W-:Y:S02]  /*2240*/  IMAD R16, R45, R47.reuse, RZ ;  /* 0x0000002f2d107224 */ /* 0x080fe400078e02ff */
[-C--:B---3--:R-:W-:Y:S01]  /*2250*/  IMAD R7, R51, R47.reuse, RZ ;  /* 0x0000002f33077224 */ /* 0x088fe200078e02ff */
[----:B------:R-:W-:Y:S01]  /*2260*/  ULEA.HI UR6, UR6, UR4, URZ, 0x7 ;  /* 0x0000000406067291 */ /* 0x000fe2000f8f38ff */
[-C--:B------:R-:W-:Y:S02]  /*2270*/  IMAD R17, R21, R47.reuse, RZ ;  /* 0x0000002f15117224 */ /* 0x080fe400078e02ff */
[-C--:B------:R-:W-:Y:S02]  /*2280*/  IMAD R16, R49, R47.reuse, RZ ;  /* 0x0000002f31107224 */ /* 0x080fe400078e02ff */
[-C--:B------:R-:W-:Y:S01]  /*2290*/  IMAD R7, R54, R47.reuse, RZ ;  /* 0x0000002f36077224 */ /* 0x080fe200078e02ff */
[----:B------:R-:W-:Y:S01]  /*22a0*/  LOP3.LUT R7, R5, 0x40, RZ, 0x3c, !PT ;  /* 0x0000004005077812 */ /* 0x000fe200078e3cff */
[-C--:B------:R-:W-:Y:S01]  /*22b0*/  IMAD R17, R24, R47.reuse, RZ ;  /* 0x0000002f18117224 */ /* 0x080fe200078e02ff */
[----:B------:R-:W-:Y:S01]  /*22c0*/  LEA.HI.X.SX32 R3, R3, UR13, 0x1, P1 ;  /* 0x0000000d03037c11 */ /* 0x000fe200088f0eff */
[----:B----4-:R-:W-:Y:S01]  /*22d0*/  IMAD R16, R52, R47, RZ ;  /* 0x0000002f34107224 */ /* 0x010fe200078e02ff */
[----:B------:R-:W-:-:S02]  /*22e0*/  CS2R R36, SRZ ;  /* 0x0000000000247805 */ /* 0x000fc4000001ff00 */
[----:B------:R-:W-:Y:S02]  /*22f0*/  CS2R R38, SRZ ;  /* 0x0000000000267805 */ /* 0x000fe4000001ff00 */
[----:B------:R-:W-:Y:S02]  /*2300*/  CS2R R12, SRZ ;  /* 0x00000000000c7805 */ /* 0x000fe4000001ff00 */
[----:B------:R-:W-:Y:S02]  /*2310*/  CS2R R14, SRZ ;  /* 0x00000000000e7805 */ /* 0x000fe4000001ff00 */
[----:B------:R-:W-:Y:S02]  /*2320*/  CS2R R40, SRZ ;  /* 0x0000000000287805 */ /* 0x000fe4000001ff00 */
[----:B------:R-:W-:Y:S02]  /*2330*/  CS2R R42, SRZ ;  /* 0x00000000002a7805 */ /* 0x000fe4000001ff00 */
[----:B------:R-:W-:-:S02]  /*2340*/  CS2R R8, SRZ ;  /* 0x0000000000087805 */ /* 0x000fc4000001ff00 */
[----:B------:R-:W-:Y:S01]  /*2350*/  CS2R R10, SRZ ;  /* 0x00000000000a7805 */ /* 0x000fe2000001ff00 */
[----:B------:R-:W-:Y:S01]  /*2360*/  IMAD R57, R57, UR10, RZ ;  /* 0x0000000a39397c24 */ /* 0x000fe2000f8e02ff */
[----:B------:R-:W-:Y:S01]  /*2370*/  LOP3.LUT R5, R5, 0x60, RZ, 0x3c, !PT ;  /* 0x0000006005057812 */ /* 0x000fe200078e3cff */
[----:B------:R-:W-:Y:S01]  /*2380*/  IMAD R17, R27, R47, RZ ;  /* 0x0000002f1b117224 */ /* 0x000fe200078e02ff */
[C---:B------:R-:W-:Y:S02]  /*2390*/  LOP3.LUT R16, R0.reuse, 0x40, RZ, 0x3c, !PT ;  /* 0x0000004000107812 */ /* 0x040fe400078e3cff */
[----:B------:R-:W-:Y:S01]  /*23a0*/  LOP3.LUT R7, R0, 0x150, RZ, 0x3c, !PT ;  /* 0x0000015000077812 */ /* 0x000fe200078e3cff */
[----:B------:R-:W-:Y:S02]  /*23b0*/  USHF.L.U32 UR4, UR10, 0x7, URZ ;  /* 0x000000070a047899 */ /* 0x000fe400080006ff */
[----:B0-----:R-:W-:-:S12]  /*23c0*/  USHF.R.S32.HI UR6, URZ, 0x7, UR6 ;  /* 0x00000007ff067899 */ /* 0x001fd80008011406 */
.L_x_2:
[----:B------:R-:W-:Y:S01]  /*23d0*/  STL [R1+0x274], R43 ;  /* 0x0002742b01007387 */ /* 0x000fe20000100800 */
[----:B------:R-:W0:Y:S01]  /*23e0*/  LDC R19, c[0x0][0x3a8] ;  /* 0x0000ea00ff137b82 */ /* 0x000e220000000800 */
[----:B------:R-:W-:Y:S01]  /*23f0*/  PRMT R52, RZ, 0x7610, R52 ;  /* 0x00007610ff347816 */ /* 0x000fe20000000034 */
[----:B------:R-:W1:Y:S01]  /*2400*/  LDCU UR10, c[0x0][0x3ac] ;  /* 0x00007580ff0a77ac */ /* 0x000e620008000800 */
[----:B------:R2:W-:Y:S04]  /*2410*/  STL [R1+0x270], R12 ;  /* 0x0002700c01007387 */ /* 0x0005e80000100800 */
[----:B------:R-:W-:Y:S01]  /*2420*/  STL [R1+0x26c], R13 ;  /* 0x00026c0d01007387 */ /* 0x000fe20000100800 */
[----:B------:R-:W3:Y:S03]  /*2430*/  LDC R26, c[0x0][0x3a8] ;  /* 0x0000ea00ff1a7b82 */ /* 0x000ee60000000800 */
[----:B------:R-:W-:Y:S04]  /*2440*/  STL [R1+0x268], R14 ;  /* 0x0002680e01007387 */ /* 0x000fe80000100800 */
[----:B------:R-:W-:Y:S01]  /*2450*/  STL [R1+0x264], R15 ;  /* 0x0002640f01007387 */ /* 0x000fe20000100800 */
[----:B------:R-:W4:Y:S03]  /*2460*/  LDC R23, c[0x0][0x3a8] ;  /* 0x0000ea00ff177b82 */ /* 0x000f260000000800 */
[----:B------:R-:W-:Y:S04]  /*2470*/  STL [R1+0x260], R8 ;  /* 0x0002600801007387 */ /* 0x000fe80000100800 */
[----:B------:R1:W-:Y:S01]  /*2480*/  STL [R1+0x25c], R9 ;  /* 0x00025c0901007387 */ /* 0x0003e20000100800 */
[----:B------:R-:W0:Y:S01]  /*2490*/  S2R R21, SR_TID.X ;  /* 0x0000000000157919 */ /* 0x000e220000002100 */
[----:B------:R-:W-:Y:S01]  /*24a0*/  PRMT R50, RZ, 0x7610, R50 ;  /* 0x00007610ff327816 */ /* 0x000fe20000000032 */
[----:B--2---:R-:W2:Y:S01]  /*24b0*/  LDC R12, c[0x0][0x3a8] ;  /* 0x0000ea00ff0c7b82 */ /* 0x004ea20000000800 */
[----:B------:R-:W-:Y:S04]  /*24c0*/  STL [R1+0x258], R10 ;  /* 0x0002580a01007387 */ /* 0x000fe80000100800 */
[----:B------:R1:W-:Y:S01]  /*24d0*/  STL [R1+0x254], R11 ;  /* 0x0002540b01007387 */ /* 0x0003e20000100800 */
[----:B------:R-:W-:-:S02]  /*24e0*/  PRMT R49, RZ, 0x7610, R49 ;  /* 0x00007610ff317816 */ /* 0x000fc40000000031 */
[----:B-1----:R-:W1:Y:S01]  /*24f0*/  LDC R9, c[0x0][0x3a8] ;  /* 0x0000ea00ff097b82 */ /* 0x002e620000000800 */
[----:B------:R-:W3:Y:S01]  /*2500*/  S2R R11, SR_TID.X ;  /* 0x00000000000b7919 */ /* 0x000ee20000002100 */
[----:B------:R-:W-:-:S06]  /*2510*/  PRMT R48, RZ, 0x7610, R48 ;  /* 0x00007610ff307816 */ /* 0x000fcc0000000030 */
[----:B------:R-:W1:Y:S01]  /*2520*/  LDC R14, c[0x0][0x3a8] ;  /* 0x0000ea00ff0e7b82 */ /* 0x000e620000000800 */
[--C-:B0-----:R-:W-:Y:S02]  /*2530*/  SHF.R.U32.HI R18, RZ, 0x7, R21.reuse ;  /* 0x00000007ff127819 */ /* 0x101fe40000011615 */
[----:B------:R-:W-:Y:S02]  /*2540*/  SHF.R.U32.HI R22, RZ, 0x7, R21 ;  /* 0x00000007ff167819 */ /* 0x000fe40000011615 */
[----:B------:R-:W-:Y:S02]  /*2550*/  SGXT.U32 R18, R18, 0x2 ;  /* 0x000000021212781a */ /* 0x000fe40000000000 */
[----:B------:R-:W-:Y:S02]  /*2560*/  SGXT.U32 R22, R22, 0x2 ;  /* 0x000000021616781a */ /* 0x000fe40000000000 */
[----:B------:R-:W-:Y:S02]  /*2570*/  LOP3.LUT R18, R18, 0x4, RZ, 0xfc, !PT ;  /* 0x0000000412127812 */ /* 0x000fe400078efcff */
[----:B------:R-:W-:-:S03]  /*2580*/  LOP3.LUT R22, R22, 0x8, RZ, 0xfc, !PT ;  /* 0x0000000816167812 */ /* 0x000fc600078efcff */
[----:B------:R-:W-:Y:S01]  /*2590*/  IMAD R18, R18, R19, RZ ;  /* 0x0000001312127224 */ /* 0x000fe200078e02ff */
[----:B---3--:R-:W-:Y:S01]  /*25a0*/  SHF.R.U32.HI R47, RZ, 0x7, R11 ;  /* 0x00000007ff2f7819 */ /* 0x008fe2000001160b */
[----:B------:R-:W-:-:S03]  /*25b0*/  IMAD R22, R22, R26, RZ ;  /* 0x0000001a16167224 */ /* 0x000fc600078e02ff */
[----:B------:R-:W-:-:S04]  /*25c0*/  SGXT.U32 R47, R47, 0x2 ;  /* 0x000000022f2f781a */ /* 0x000fc80000000000 */
[C---:B------:R-:W-:Y:S02]  /*25d0*/  LOP3.LUT R6, R47.reuse, 0x4, RZ, 0xfc, !PT ;  /* 0x000000042f067812 */ /* 0x040fe400078efcff */
[C---:B------:R-:W-:Y:S02]  /*25e0*/  LOP3.LUT R16, R47.reuse, 0x8, RZ, 0xfc, !PT ;  /* 0x000000082f107812 */ /* 0x040fe400078efcff */
[----:B------:R-:W-:Y:S02]  /*25f0*/  ISETP.GE.AND P3, PT, R6, UR7, PT ;  /* 0x0000000706007c0c */ /* 0x000fe4000bf66270 */
[C---:B------:R-:W-:Y:S02]  /*2600*/  LOP3.LUT R6, R47.reuse, 0x10, RZ, 0xfc, !PT ;  /* 0x000000102f067812 */ /* 0x040fe400078efcff */
[----:B------:R-:W-:Y:S02]  /*2610*/  SHF.R.U32.HI R19, RZ, 0x7, R21 ;  /* 0x00000007ff137819 */ /* 0x000fe40000011615 */
[----:B------:R-:W-:-:S02]  /*2620*/  LOP3.LUT R7, R47, 0xc, RZ, 0xfc, !PT ;  /* 0x0000000c2f077812 */ /* 0x000fc400078efcff */
[----:B------:R-:W-:Y:S02]  /*2630*/  ISETP.GE.AND P2, PT, R16, UR7, PT ;  /* 0x0000000710007c0c */ /* 0x000fe4000bf46270 */
[----:B------:R-:W-:Y:S02]  /*2640*/  ISETP.GE.AND P1, PT, R6, UR7, PT ;  /* 0x0000000706007c0c */ /* 0x000fe4000bf26270 */
[----:B------:R-:W-:Y:S02]  /*2650*/  SGXT.U32 R19, R19, 0x2 ;  /* 0x000000021313781a */ /* 0x000fe40000000000 */
[----:B------:R-:W-:Y:S02]  /*2660*/  IADD3 R16, P5, PT, R18, R2, RZ ;  /* 0x0000000212107210 */ /* 0x000fe40007fbe0ff */
[----:B------:R-:W-:Y:S02]  /*2670*/  LOP3.LUT R6, R47, 0x18, RZ, 0xfc, !PT ;  /* 0x000000182f067812 */ /* 0x000fe400078efcff */
[----:B------:R-:W-:-:S02]  /*2680*/  ISETP.GE.AND P0, PT, R7, UR7, PT ;  /* 0x0000000707007c0c */ /* 0x000fc4000bf06270 */
[----:B------:R-:W-:Y:S02]  /*2690*/  LOP3.LUT R19, R19, 0xc, RZ, 0xfc, !PT ;  /* 0x0000000c13137812 */ /* 0x000fe400078efcff */
[----:B------:R-:W-:Y:S02]  /*26a0*/  LOP3.LUT R7, R47, 0x14, RZ, 0xfc, !PT ;  /* 0x000000142f077812 */ /* 0x000fe400078efcff */
[----:B------:R-:W-:Y:S02]  /*26b0*/  LEA.HI.X.SX32 R17, R18, R3, 0x1, P5 ;  /* 0x0000000312117211 */ /* 0x000fe400028f0eff */
[----:B------:R-:W-:Y:S02]  /*26c0*/  ISETP.GE.AND P6, PT, R6, UR7, PT ;  /* 0x0000000706007c0c */ /* 0x000fe4000bfc6270 */
[C---:B------:R-:W-:Y:S01]  /*26d0*/  IADD3 R6, P5, PT, R22.reuse, R2, RZ ;  /* 0x0000000216067210 */ /* 0x040fe20007fbe0ff */
[----:B----4-:R-:W-:Y:S01]  /*26e0*/  IMAD R19, R19, R23, RZ ;  /* 0x0000001713137224 */ /* 0x010fe200078e02ff */
[----:B------:R-:W-:Y:S01]  /*26f0*/  ISETP.GE.AND P4, PT, R7, UR7, PT ;  /* 0x0000000707007c0c */ /* 0x000fe2000bf86270 */
[----:B------:R0:W3:Y:S01]  /*2700*/  @!P3 LDG.E.U8 R52, desc[UR8][R16.64] ;  /* 0x000000081034b981 */ /* 0x0000e2000c1e1100 */
[----:B------:R-:W-:Y:S01]  /*2710*/  LEA.HI.X.SX32 R7, R22, R3, 0x1, P5 ;  /* 0x0000000316077211 */ /* 0x000fe200028f0eff */
[----:B------:R-:W4:Y:S01]  /*2720*/  LDC R23, c[0x0][0x3a8] ;  /* 0x0000ea00ff177b82 */ /* 0x000f220000000800 */
[----:B------:R-:W-:-:S02]  /*2730*/  SHF.R.U32.HI R21, RZ, 0x7, R21 ;  /* 0x00000007ff157819 */ /* 0x000fc40000011615 */
[----:B------:R-:W-:Y:S01]  /*2740*/  LOP3.LUT R18, R47, 0x1c, RZ, 0xfc, !PT ;  /* 0x0000001c2f127812 */ /* 0x000fe200078efcff */
[----:B------:R1:W3:Y:S04]  /*2750*/  @!P2 LDG.E.U8 R50, desc[UR8][R6.64] ;  /* 0x000000080632a981 */ /* 0x0002e8000c1e1100 */
[----:B------:R-:W1:Y:S01]  /*2760*/  LDC R22, c[0x0][0x3a8] ;  /* 0x0000ea00ff167b82 */ /* 0x000e620000000800 */
[----:B0-----:R-:W-:-:S04]  /*2770*/  IADD3 R16, P5, PT, R19, R2, RZ ;  /* 0x0000000213107210 */ /* 0x001fc80007fbe0ff */
[----:B------:R-:W-:Y:S02]  /*2780*/  LEA.HI.X.SX32 R17, R19, R3, 0x1, P5 ;  /* 0x0000000313117211 */ /* 0x000fe400028f0eff */
[----:B------:R-:W0:Y:S01]  /*2790*/  S2R R19, SR_TID.X ;  /* 0x0000000000137919 */ /* 0x000e220000002100 */
[----:B------:R-:W-:Y:S02]  /*27a0*/  SGXT.U32 R21, R21, 0x2 ;  /* 0x000000021515781a */ /* 0x000fe40000000000 */
[----:B------:R0:W3:Y:S02]  /*27b0*/  @!P0 LDG.E.U8 R49, desc[UR8][R16.64] ;  /* 0x0000000810318981 */ /* 0x0000e4000c1e1100 */
[----:B------:R-:W-:-:S05]  /*27c0*/  LOP3.LUT R21, R21, 0x10, RZ, 0xfc, !PT ;  /* 0x0000001015157812 */ /* 0x000fca00078efcff */
[----:B-1----:R-:W-:-:S05]  /*27d0*/  IMAD R21, R21, R22, RZ ;  /* 0x0000001615157224 */ /* 0x002fca00078e02ff */
[----:B------:R-:W-:-:S04]  /*27e0*/  IADD3 R6, P5, PT, R21, R2, RZ ;  /* 0x0000000215067210 */ /* 0x000fc80007fbe0ff */
[----:B------:R-:W-:Y:S02]  /*27f0*/  LEA.HI.X.SX32 R7, R21, R3, 0x1, P5 ;  /* 0x0000000315077211 */ /* 0x000fe400028f0eff */
[----:B------:R-:W1:Y:S01]  /*2800*/  LDC R21, c[0x0][0x3a8] ;  /* 0x0000ea00ff157b82 */ /* 0x000e620000000800 */
[----:B0-----:R-:W-:Y:S02]  /*2810*/  LOP3.LUT R17, R47, 0x28, RZ, 0xfc, !PT ;  /* 0x000000282f117812 */ /* 0x001fe400078efcff */
[----:B------:R0:W3:Y:S01]  /*2820*/  @!P1 LDG.E.U8 R48, desc[UR8][R6.64] ;  /* 0x0000000806309981 */ /* 0x0000e2000c1e1100 */
[--C-:B------:R-:W-:Y:S02]  /*2830*/  SHF.R.U32.HI R22, RZ, 0x7, R19.reuse ;  /* 0x00000007ff167819 */ /* 0x100fe40000011613 */
[----:B------:R-:W-:Y:S02]  /*2840*/  SHF.R.U32.HI R19, RZ, 0x7, R19 ;  /* 0x00000007ff137819 */ /* 0x000fe40000011613 */
[----:B------:R-:W-:-:S02]  /*2850*/  SGXT.U32 R22, R22, 0x2 ;  /* 0x000000021616781a */ /* 0x000fc40000000000 */
[----:B------:R-:W-:Y:S02]  /*2860*/  SGXT.U32 R19, R19, 0x2 ;  /* 0x000000021313781a */ /* 0x000fe40000000000 */
[----:B------:R-:W-:Y:S02]  /*2870*/  LOP3.LUT R22, R22, 0x14, RZ, 0xfc, !PT ;  /* 0x0000001416167812 */ /* 0x000fe400078efcff */
[----:B------:R-:W-:-:S03]  /*2880*/  LOP3.LUT R19, R19, 0x18, RZ, 0xfc, !PT ;  /* 0x0000001813137812 */ /* 0x000fc600078efcff */
[----:B----4-:R-:W-:Y:S01]  /*2890*/  IMAD R22, R22, R23, RZ ;  /* 0x0000001716167224 */ /* 0x010fe200078e02ff */
[----:B------:R-:W-:-:S04]  /*28a0*/  ISETP.GE.AND P1, PT, R17, UR7, PT ;  /* 0x0000000711007c0c */ /* 0x000fc8000bf26270 */
[----:B------:R-:W-:Y:S01]  /*28b0*/  IADD3 R16, P5, PT, R22, R2, RZ ;  /* 0x0000000216107210 */ /* 0x000fe20007fbe0ff */
[----:B-1----:R-:W-:-:S03]  /*28c0*/  IMAD R19, R19, R21, RZ ;  /* 0x0000001513137224 */ /* 0x002fc600078e02ff */
[----:B------:R-:W-:Y:S02]  /*28d0*/  LEA.HI.X.SX32 R17, R22, R3, 0x1, P5 ;  /* 0x0000000316117211 */ /* 0x000fe400028f0eff */
[----:B0-----:R-:W-:-:S04]  /*28e0*/  IADD3 R6, P5, PT, R19, R2, RZ ;  /* 0x0000000213067210 */ /* 0x001fc80007fbe0ff */
[----:B------:R-:W-:Y:S02]  /*28f0*/  LEA.HI.X.SX32 R7, R19, R3, 0x1, P5 ;  /* 0x0000000313077211 */ /* 0x000fe400028f0eff */
[----:B------:R-:W0:Y:S01]  /*2900*/  S2R R19, SR_TID.X ;  /* 0x0000000000137919 */ /* 0x000e220000002100 */
[----:B------:R-:W1:Y:S01]  /*2910*/  S2R R21, SR_TID.X ;  /* 0x0000000000157919 */ /* 0x000e620000002100 */
[----:B------:R-:W-:Y:S02]  /*2920*/  ISETP.GE.AND P3, PT, R18, UR7, PT ;  /* 0x0000000712007c0c */ /* 0x000fe4000bf66270 */
[----:B------:R-:W-:-:S04]  /*2930*/  LOP3.LUT R18, R47, 0x20, RZ, 0xfc, !PT ;  /* 0x000000202f127812 */ /* 0x000fc800078efcff */
[----:B------:R-:W-:Y:S02]  /*2940*/  ISETP.GE.AND P2, PT, R18, UR7, PT ;  /* 0x0000000712007c0c */ /* 0x000fe4000bf46270 */
[----:B------:R-:W-:Y:S02]  /*2950*/  LOP3.LUT R18, R47, 0x24, RZ, 0xfc, !PT ;  /* 0x000000242f127812 */ /* 0x000fe400078efcff */
[----:B------:R-:W-:Y:S02]  /*2960*/  PRMT R35, RZ, 0x7610, R35 ;  /* 0x00007610ff237816 */ /* 0x000fe40000000023 */
[----:B------:R-:W-:Y:S02]  /*2970*/  ISETP.GE.AND P0, PT, R18, UR7, PT ;  /* 0x0000000712007c0c */ /* 0x000fe4000bf06270 */
[--C-:B0-----:R-:W-:Y:S02]  /*2980*/  SHF.R.U32.HI R10, RZ, 0x7, R19.reuse ;  /* 0x00000007ff0a7819 */ /* 0x101fe40000011613 */
[----:B------:R-:W4:Y:S01]  /*2990*/  @!P4 LDG.E.U8 R35, desc[UR8][R16.64] ;  /* 0x000000081023c981 */ /* 0x000f22000c1e1100 */
[----:B------:R-:W-:-:S02]  /*29a0*/  SHF.R.U32.HI R8, RZ, 0x7, R19 ;  /* 0x00000007ff087819 */ /* 0x000fc40000011613 */
[----:B------:R-:W-:Y:S02]  /*29b0*/  SGXT.U32 R10, R10, 0x2 ;  /* 0x000000020a0a781a */ /* 0x000fe40000000000 */
[----:B------:R-:W-:Y:S02]  /*29c0*/  SGXT.U32 R8, R8, 0x2 ;  /* 0x000000020808781a */ /* 0x000fe40000000000 */
[----:B------:R-:W-:Y:S02]  /*29d0*/  LOP3.LUT R10, R10, 0x1c, RZ, 0xfc, !PT ;  /* 0x0000001c0a0a7812 */ /* 0x000fe400078efcff */
[----:B------:R-:W-:-:S03]  /*29e0*/  LOP3.LUT R8, R8, 0x20, RZ, 0xfc, !PT ;  /* 0x0000002008087812 */ /* 0x000fc600078efcff */
[----:B--2---:R-:W-:Y:S01]  /*29f0*/  IMAD R10, R10, R12, RZ ;  /* 0x0000000c0a0a7224 */ /* 0x004fe200078e02ff */
[----:B------:R-:W-:Y:S01]  /*2a00*/  LOP3.LUT R18, R47, 0x2c, RZ, 0xfc, !PT ;  /* 0x0000002c2f127812 */ /* 0x000fe200078efcff */
[----:B------:R-:W0:Y:S01]  /*2a10*/  LDC R12, c[0x0][0x3a8] ;  /* 0x0000ea00ff0c7b82 */ /* 0x000e220000000800 */
[----:B------:R-:W-:Y:S01]  /*2a20*/  IMAD R8, R8, R9, RZ ;  /* 0x0000000908087224 */ /* 0x000fe200078e02ff */
[----:B------:R-:W-:Y:S02]  /*2a30*/  PRMT R25, RZ, 0x7610, R25 ;  /* 0x00007610ff197816 */ /* 0x000fe40000000019 */
[----:B------:R-:W-:Y:S02]  /*2a40*/  ISETP.GE.AND P4, PT, R18, UR7, PT ;  /* 0x0000000712007c0c */ /* 0x000fe4000bf86270 */
[C---:B------:R-:W-:Y:S02]  /*2a50*/  IADD3 R18, P5, PT, R10.reuse, R2, RZ ;  /* 0x000000020a127210 */ /* 0x040fe40007fbe0ff */
[----:B------:R-:W2:Y:S01]  /*2a60*/  LDC R9, c[0x0][0x3a8] ;  /* 0x0000ea00ff097b82 */ /* 0x000ea20000000800 */
[----:B------:R1:W3:Y:S01]  /*2a70*/  @!P6 LDG.E.U8 R25, desc[UR8][R6.64] ;  /* 0x000000080619e981 */ /* 0x0002e2000c1e1100 */
[----:B------:R-:W-:-:S02]  /*2a80*/  LEA.HI.X.SX32 R19, R10, R3, 0x1, P5 ;  /* 0x000000030a137211 */ /* 0x000fc400028f0eff */
[----:B-1----:R-:W-:-:S04]  /*2a90*/  SHF.R.U32.HI R10, RZ, 0x7, R21 ;  /* 0x00000007ff0a7819 */ /* 0x002fc80000011615 */
[----:B------:R-:W-:Y:S02]  /*2aa0*/  SGXT.U32 R10, R10, 0x2 ;  /* 0x000000020a0a781a */ /* 0x000fe40000000000 */
[----:B------:R-:W-:Y:S02]  /*2ab0*/  LOP3.LUT R7, R47, 0x30, RZ, 0xfc, !PT ;  /* 0x000000302f077812 */ /* 0x000fe400078efcff */
[C---:B------:R-:W-:Y:S02]  /*2ac0*/  IADD3 R6, P6, PT, R8.reuse, R2, RZ ;  /* 0x0000000208067210 */ /* 0x040fe40007fde0ff */
[----:B------:R-:W-:Y:S02]  /*2ad0*/  ISETP.GE.AND P5, PT, R7, UR7, PT ;  /* 0x0000000707007c0c */ /* 0x000fe4000bfa6270 */
[----:B------:R-:W-:Y:S02]  /*2ae0*/  LEA.HI.X.SX32 R7, R8, R3, 0x1, P6 ;  /* 0x0000000308077211 */ /* 0x000fe400030f0eff */
[----:B------:R-:W-:-:S02]  /*2af0*/  LOP3.LUT R10, R10, 0x24, RZ, 0xfc, !PT ;  /* 0x000000240a0a7812 */ /* 0x000fc400078efcff */
[----:B------:R-:W-:Y:S02]  /*2b00*/  SHF.R.U32.HI R8, RZ, 0x7, R21 ;  /* 0x00000007ff087819 */ /* 0x000fe40000011615 */
[----:B------:R-:W-:Y:S01]  /*2b10*/  PRMT R20, RZ, 0x7610, R20 ;  /* 0x00007610ff147816 */ /* 0x000fe20000000014 */
[----:B0-----:R-:W-:Y:S01]  /*2b20*/  IMAD R10, R10, R12, RZ ;  /* 0x0000000c0a0a7224 */ /* 0x001fe200078e02ff */
[----:B------:R-:W-:Y:S01]  /*2b30*/  PRMT R17, RZ, 0x7610, R17 ;  /* 0x00007610ff117816 */ /* 0x000fe20000000011 */
[----:B------:R-:W0:Y:S01]  /*2b40*/  LDC R12, c[0x0][0x3a8] ;  /* 0x0000ea00ff0c7b82 */ /* 0x000e220000000800 */
[----:B------:R-:W-:Y:S02]  /*2b50*/  SGXT.U32 R8, R8, 0x2 ;  /* 0x000000020808781a */ /* 0x000fe40000000000 */
[----:B------:R1:W3:Y:S03]  /*2b60*/  @!P3 LDG.E.U8 R20, desc[UR8][R18.64] ;  /* 0x000000081214b981 */ /* 0x0002e6000c1e1100 */
[----:B--2---:R-:W-:Y:S01]  /*2b70*/  IMAD R8, R8, R9, RZ ;  /* 0x0000000908087224 */ /* 0x004fe200078e02ff */
[----:B------:R2:W3:Y:S01]  /*2b80*/  @!P2 LDG.E.U8 R17, desc[UR8][R6.64] ;  /* 0x000000080611a981 */ /* 0x0004e2000c1e1100 */
[----:B------:R-:W0:Y:S01]  /*2b90*/  LDC R9, c[0x0][0x3a8] ;  /* 0x0000ea00ff097b82 */ /* 0x000e220000000800 */
[----:B-1----:R-:W-:-:S02]  /*2ba0*/  IADD3 R18, P3, PT, R10, R2, RZ ;  /* 0x000000020a127210 */ /* 0x002fc40007f7e0ff */
[----:B--2---:R-:W-:Y:S02]  /*2bb0*/  LOP3.LUT R6, R47, 0x34, RZ, 0xfc, !PT ;  /* 0x000000342f067812 */ /* 0x004fe400078efcff */
[-C--:B------:R-:W-:Y:S02]  /*2bc0*/  LEA.HI.X.SX32 R19, R10, R3.reuse, 0x1, P3 ;  /* 0x000000030a137211 */ /* 0x080fe400018f0eff */
[----:B------:R-:W-:Y:S02]  /*2bd0*/  ISETP.GE.AND P3, PT, R6, UR7, PT ;  /* 0x0000000706007c0c */ /* 0x000fe4000bf66270 */
[C---:B------:R-:W-:Y:S02]  /*2be0*/  IADD3 R6, P2, PT, R8.reuse, R2, RZ ;  /* 0x0000000208067210 */ /* 0x040fe40007f5e0ff */
[----:B------:R-:W-:Y:S02]  /*2bf0*/  SHF.R.U32.HI R10, RZ, 0x7, R21 ;  /* 0x00000007ff0a7819 */ /* 0x000fe40000011615 */
[----:B------:R-:W-:-:S02]  /*2c00*/  LEA.HI.X.SX32 R7, R8, R3, 0x1, P2 ;  /* 0x0000000308077211 */ /* 0x000fc400010f0eff */
[----:B------:R-:W-:Y:S02]  /*2c10*/  SHF.R.U32.HI R8, RZ, 0x7, R21 ;  /* 0x00000007ff087819 */ /* 0x000fe40000011615 */
[----:B------:R-:W-:Y:S02]  /*2c20*/  SGXT.U32 R10, R10, 0x2 ;  /* 0x000000020a0a781a */ /* 0x000fe40000000000 */
[----:B------:R-:W-:Y:S02]  /*2c30*/  SGXT.U32 R8, R8, 0x2 ;  /* 0x000000020808781a */ /* 0x000fe40000000000 */
[----:B------:R-:W-:Y:S02]  /*2c40*/  LOP3.LUT R10, R10, 0x28, RZ, 0xfc, !PT ;  /* 0x000000280a0a7812 */ /* 0x000fe400078efcff */
[----:B------:R-:W-:Y:S02]  /*2c50*/  ISETP.GE.AND P6, PT, R47, UR7, PT ;  /* 0x000000072f007c0c */ /* 0x000fe4000bfc6270 */
[----:B------:R-:W-:Y:S01]  /*2c60*/  LOP3.LUT R8, R8, 0x2c, RZ, 0xfc, !PT ;  /* 0x0000002c08087812 */ /* 0x000fe200078efcff */
[----:B0-----:R-:W-:Y:S01]  /*2c70*/  IMAD R10, R10, R12, RZ ;  /* 0x0000000c0a0a7224 */ /* 0x001fe200078e02ff */
[----:B------:R-:W-:Y:S01]  /*2c80*/  PRMT R34, RZ, 0x7610, R34 ;  /* 0x00007610ff227816 */ /* 0x000fe20000000022 */
[----:B------:R-:W0:Y:S01]  /*2c90*/  LDC R12, c[0x0][0x3a8] ;  /* 0x0000ea00ff0c7b82 */ /* 0x000e220000000800 */
[----:B------:R-:W-:Y:S01]  /*2ca0*/  PRMT R56, RZ, 0x7610, R56 ;  /* 0x00007610ff387816 */ /* 0x000fe20000000038 */
[----:B------:R-:W-:-:S03]  /*2cb0*/  IMAD R8, R8, R9, RZ ;  /* 0x0000000908087224 */ /* 0x000fc600078e02ff */
[----:B------:R1:W2:Y:S03]  /*2cc0*/  @!P0 LDG.E.U8 R34, desc[UR8][R18.64] ;  /* 0x0000000812228981 */ /* 0x0002a6000c1e1100 */
[----:B------:R-:W0:Y:S01]  /*2cd0*/  LDC R9, c[0x0][0x3a8] ;  /* 0x0000ea00ff097b82 */ /* 0x000e220000000800 */
[----:B------:R1:W2:Y:S02]  /*2ce0*/  @!P6 LDG.E.U8 R56, desc[UR8][R6.64] ;  /* 0x000000080638e981 */ /* 0x0002a4000c1e1100 */
[-C--:B-1----:R-:W-:Y:S02]  /*2cf0*/  IADD3 R18, P0, PT, R10, R2.reuse, RZ ;  /* 0x000000020a127210 */ /* 0x082fe40007f1e0ff */
[----:B------:R-:W-:Y:S02]  /*2d00*/  IADD3 R6, P6, PT, R8, R2, RZ ;  /* 0x0000000208067210 */ /* 0x000fe40007fde0ff */
[----:B------:R-:W-:-:S02]  /*2d10*/  LEA.HI.X.SX32 R19, R10, R3, 0x1, P0 ;  /* 0x000000030a137211 */ /* 0x000fc400000f0eff */
[--C-:B------:R-:W-:Y:S02]  /*2d20*/  SHF.R.U32.HI R10, RZ, 0x7, R21.reuse ;  /* 0x00000007ff0a7819 */ /* 0x100fe40000011615 */
[----:B------:R-:W-:Y:S02]  /*2d30*/  LEA.HI.X.SX32 R7, R8, R3, 0x1, P6 ;  /* 0x0000000308077211 */ /* 0x000fe400030f0eff */
[----:B------:R-:W-:Y:S02]  /*2d40*/  SHF.R.U32.HI R8, RZ, 0x7, R21 ;  /* 0x00000007ff087819 */ /* 0x000fe40000011615 */
[----:B------:R-:W-:Y:S02]  /*2d50*/  SGXT.U32 R10, R10, 0x2 ;  /* 0x000000020a0a781a */ /* 0x000fe40000000000 */
[----:B------:R-:W-:Y:S02]  /*2d60*/  SGXT.U32 R8, R8, 0x2 ;  /* 0x000000020808781a */ /* 0x000fe40000000000 */
[----:B------:R-:W-:-:S02]  /*2d70*/  LOP3.LUT R10, R10, 0x30, RZ, 0xfc, !PT ;  /* 0x000000300a0a7812 */ /* 0x000fc400078efcff */
[----:B------:R-:W-:-:S03]  /*2d80*/  LOP3.LUT R8, R8, 0x34, RZ, 0xfc, !PT ;  /* 0x0000003408087812 */ /* 0x000fc600078efcff */
[----:B0-----:R-:W-:Y:S02]  /*2d90*/  IMAD R10, R10, R12, RZ ;  /* 0x0000000c0a0a7224 */ /* 0x001fe400078e02ff */
[----:B------:R-:W0:Y:S01]  /*2da0*/  LDC R12, c[0x0][0x3a8] ;  /* 0x0000ea00ff0c7b82 */ /* 0x000e220000000800 */
[----:B------:R-:W-:Y:S02]  /*2db0*/  IMAD R8, R8, R9, RZ ;  /* 0x0000000908087224 */ /* 0x000fe400078e02ff */
[----:B------:R-:W-:-:S05]  /*2dc0*/  IADD3 R26, P6, PT, R10, R2, RZ ;  /* 0x000000020a1a7210 */ /* 0x000fca0007fde0ff */
[----:B------:R-:W1:Y:S01]  /*2dd0*/  LDC R9, c[0x0][0x3a8] ;  /* 0x0000ea00ff097b82 */ /* 0x000e620000000800 */
[-C--:B------:R-:W-:Y:S02]  /*2de0*/  LEA.HI.X.SX32 R27, R10, R3.reuse, 0x1, P6 ;  /* 0x000000030a1b7211 */ /* 0x080fe400030f0eff */
[C---:B------:R-:W-:Y:S02]  /*2df0*/  IADD3 R22, P6, PT, R8.reuse, R2, RZ ;  /* 0x0000000208167210 */ /* 0x040fe40007fde0ff */
[--C-:B------:R-:W-:Y:S02]  /*2e00*/  SHF.R.U32.HI R10, RZ, 0x7, R21.reuse ;  /* 0x00000007ff0a7819 */ /* 0x100fe40000011615 */
[----:B------:R-:W-:Y:S02]  /*2e10*/  LEA.HI.X.SX32 R23, R8, R3, 0x1, P6 ;  /* 0x0000000308177211 */ /* 0x000fe400030f0eff */
[----:B------:R-:W-:Y:S02]  /*2e20*/  SHF.R.U32.HI R8, RZ, 0x7, R21 ;  /* 0x00000007ff087819 */ /* 0x000fe40000011615 */
[----:B------:R-:W-:-:S02]  /*2e30*/  SGXT.U32 R10, R10, 0x2 ;  /* 0x000000020a0a781a */ /* 0x000fc40000000000 */
[----:B------:R-:W-:Y:S02]  /*2e40*/  SGXT.U32 R8, R8, 0x2 ;  /* 0x000000020808781a */ /* 0x000fe40000000000 */
[----:B------:R-:W-:Y:S02]  /*2e50*/  PRMT R24, RZ, 0x7610, R24 ;  /* 0x00007610ff187816 */ /* 0x000fe40000000018 */
[----:B------:R-:W-:Y:S02]  /*2e60*/  LOP3.LUT R10, R10, 0x38, RZ, 0xfc, !PT ;  /* 0x000000380a0a7812 */ /* 0x000fe400078efcff */
[----:B------:R-:W-:Y:S02]  /*2e70*/  LOP3.LUT R8, R8, 0x3c, RZ, 0xfc, !PT ;  /* 0x0000003c08087812 */ /* 0x000fe400078efcff */
[----:B------:R0:W2:Y:S02]  /*2e80*/  @!P1 LDG.E.U8 R24, desc[UR8][R18.64] ;  /* 0x0000000812189981 */ /* 0x0000a4000c1e1100 */
[----:B0-----:R-:W-:-:S02]  /*2e90*/  IMAD R10, R10, R12, RZ ;  /* 0x0000000c0a0a7224 */ /* 0x001fc400078e02ff */
[----:B------:R-:W0:Y:S01]  /*2ea0*/  LDC R12, c[0x0][0x3a8] ;  /* 0x0000ea00ff0c7b82 */ /* 0x000e220000000800 */
[----:B-1----:R-:W-:Y:S02]  /*2eb0*/  IMAD R8, R8, R9, RZ ;  /* 0x0000000908087224 */ /* 0x002fe400078e02ff */
[----:B------:R-:W-:Y:S02]  /*2ec0*/  IADD3 R30, P6, PT, R10, R2, RZ ;  /* 0x000000020a1e7210 */ /* 0x000fe40007fde0ff */
[----:B------:R-:W-:-:S03]  /*2ed0*/  PRMT R19, RZ, 0x7610, R19 ;  /* 0x00007610ff137816 */ /* 0x000fc60000000013 */
[----:B------:R-:W1:Y:S01]  /*2ee0*/  LDC R9, c[0x0][0x3a8] ;  /* 0x0000ea00ff097b82 */ /* 0x000e620000000800 */
[-C--:B------:R-:W-:Y:S02]  /*2ef0*/  LEA.HI.X.SX32 R31, R10, R3.reuse, 0x1, P6 ;  /* 0x000000030a1f7211 */ /* 0x080fe400030f0eff */
[C---:B------:R-:W-:Y:S01]  /*2f00*/  IADD3 R28, P6, PT, R8.reuse, R2, RZ ;  /* 0x00000002081c7210 */ /* 0x040fe20007fde0ff */
[----:B------:R0:W2:Y:S01]  /*2f10*/  @!P4 LDG.E.U8 R19, desc[UR8][R6.64] ;  /* 0x000000080613c981 */ /* 0x0000a2000c1e1100 */
[----:B------:R-:W-:Y:S02]  /*2f20*/  LOP3.LUT R16, R47, 0x38, RZ, 0xfc, !PT ;  /* 0x000000382f107812 */ /* 0x000fe400078efcff */
[----:B------:R-:W-:Y:S02]  /*2f30*/  SHF.R.U32.HI R10, RZ, 0x7, R21 ;  /* 0x00000007ff0a7819 */ /* 0x000fe40000011615 */
[----:B------:R-:W-:Y:S02]  /*2f40*/  LEA.HI.X.SX32 R29, R8, R3, 0x1, P6 ;  /* 0x00000003081d7211 */ /* 0x000fe400030f0eff */
[----:B0-----:R-:W-:-:S02]  /*2f50*/  PRMT R7, RZ, 0x7610, R7 ;  /* 0x00007610ff077816 */ /* 0x001fc40000000007 */
[----:B------:R-:W-:Y:S02]  /*2f60*/  SHF.R.U32.HI R8, RZ, 0x7, R21 ;  /* 0x00000007ff087819 */ /* 0x000fe40000011615 */
[----:B------:R-:W-:Y:S02]  /*2f70*/  ISETP.GE.AND P2, PT, R16, UR7, PT ;  /* 0x0000000710007c0c */ /* 0x000fe4000bf46270 */
[----:B------:R0:W2:Y:S01]  /*2f80*/  @!P5 LDG.E.U8 R7, desc[UR8][R26.64] ;  /* 0x000000081a07d981 */ /* 0x0000a2000c1e1100 */
[----:B------:R-:W-:Y:S02]  /*2f90*/  SGXT.U32 R10, R10, 0x2 ;  /* 0x000000020a0a781a */ /* 0x000fe40000000000 */
[----:B------:R-:W-:Y:S02]  /*2fa0*/  LOP3.LUT R16, R47, 0x3c, RZ, 0xfc, !PT ;  /* 0x0000003c2f107812 */ /* 0x000fe400078efcff */
[----:B------:R-:W-:Y:S02]  /*2fb0*/  SGXT.U32 R8, R8, 0x2 ;  /* 0x000000020808781a */ /* 0x000fe40000000000 */
[----:B0-----:R-:W-:-:S02]  /*2fc0*/  PRMT R27, RZ, 0x7610, R27 ;  /* 0x00007610ff1b7816 */ /* 0x001fc4000000001b */
[----:B------:R-:W-:Y:S02]  /*2fd0*/  LOP3.LUT R10, R10, 0x40, RZ, 0xfc, !PT ;  /* 0x000000400a0a7812 */ /* 0x000fe400078efcff */
[----:B------:R-:W-:Y:S02]  /*2fe0*/  ISETP.GE.AND P0, PT, R16, UR7, PT ;  /* 0x0000000710007c0c */ /* 0x000fe4000bf06270 */
[----:B------:R0:W2:Y:S01]  /*2ff0*/  @!P3 LDG.E.U8 R27, desc[UR8][R22.64] ;  /* 0x00000008161bb981 */ /* 0x0000a2000c1e1100 */
[----:B------:R-:W-:Y:S01]  /*3000*/  LOP3.LUT R8, R8, 0x44, RZ, 0xfc, !PT ;  /* 0x0000004408087812 */ /* 0x000fe200078efcff */
[----:B------:R-:W-:Y:S02]  /*3010*/  IMAD R10, R10, R12, RZ ;  /* 0x0000000c0a0a7224 */ /* 0x000fe400078e02ff */
[----:B------:R-:W4:Y:S01]  /*3020*/  LDC R12, c[0x0][0x3a8] ;  /* 0x0000ea00ff0c7b82 */ /* 0x000f220000000800 */
[----:B------:R-:W-:Y:S02]  /*3030*/  PRMT R18, RZ, 0x7610, R18 ;  /* 0x00007610ff127816 */ /* 0x000fe40000000012 */
[----:B0-----:R-:W-:Y:S01]  /*3040*/  PRMT R23, RZ, 0x7610, R23 ;  /* 0x00007610ff177816 */ /* 0x001fe20000000017 */
[----:B-1----:R-:W-:Y:S01]  /*3050*/  IMAD R8, R8, R9, RZ ;  /* 0x0000000908087224 */ /* 0x002fe200078e02ff */
[----:B------:R-:W0:Y:S03]  /*3060*/  S2R R33, SR_TID.X ;  /* 0x0000000000217919 */ /* 0x000e260000002100 */
[----:B------:R-:W1:Y:S01]  /*3070*/  LDC R9, c[0x0][0x3a8] ;  /* 0x0000ea00ff097b82 */ /* 0x000e620000000800 */
[----:B------:R0:W2:Y:S01]  /*3080*/  @!P2 LDG.E.U8 R23, desc[UR8][R30.64] ;  /* 0x000000081e17a981 */ /* 0x0000a2000c1e1100 */
[----:B------:R-:W-:-:S03]  /*3090*/  LOP3.LUT R16, R47, 0x40, RZ, 0xfc, !PT ;  /* 0x000000402f107812 */ /* 0x000fc600078efcff */
[----:B------:R0:W2:Y:S02]  /*30a0*/  @!P0 LDG.E.U8 R18, desc[UR8][R28.64] ;  /* 0x000000081c128981 */ /* 0x0000a4000c1e1100 */
[----:B0-----:R-:W-:-:S04]  /*30b0*/  IADD3 R30, P6, PT, R10, R2, RZ ;  /* 0x000000020a1e7210 */ /* 0x001fc80007fde0ff */
[-C--:B------:R-:W-:Y:S02]  /*30c0*/  LEA.HI.X.SX32 R31, R10, R3.reuse, 0x1, P6 ;  /* 0x000000030a1f7211 */ /* 0x080fe400030f0eff */
[C---:B------:R-:W-:Y:S02]  /*30d0*/  IADD3 R28, P6, PT, R8.reuse, R2, RZ ;  /* 0x00000002081c7210 */ /* 0x040fe40007fde0ff */
[--C-:B------:R-:W-:Y:S02]  /*30e0*/  SHF.R.U32.HI R10, RZ, 0x7, R21.reuse ;  /* 0x00000007ff0a7819 */ /* 0x100fe40000011615 */
[----:B------:R-:W-:Y:S02]  /*30f0*/  LEA.HI.X.SX32 R29, R8, R3, 0x1, P6 ;  /* 0x00000003081d7211 */ /* 0x000fe400030f0eff */
[----:B------:R-:W-:Y:S02]  /*3100*/  SHF.R.U32.HI R8, RZ, 0x7, R21 ;  /* 0x00000007ff087819 */ /* 0x000fe40000011615 */
[----:B------:R-:W-:-:S02]  /*3110*/  ISETP.GE.AND P1, PT, R16, UR7, PT ;  /* 0x0000000710007c0c */ /* 0x000fc4000bf26270 */
[----:B------:R-:W-:Y:S02]  /*3120*/  SGXT.U32 R10, R10, 0x2 ;  /* 0x000000020a0a781a */ /* 0x000fe40000000000 */
[C---:B------:R-:W-:Y:S02]  /*3130*/  LOP3.LUT R16, R47.reuse, 0x44, RZ, 0xfc, !PT ;  /* 0x000000442f107812 */ /* 0x040fe400078efcff */
[----:B------:R-:W-:Y:S02]  /*3140*/  SGXT.U32 R8, R8, 0x2 ;  /* 0x000000020808781a */ /* 0x000fe40000000000 */
[----:B------:R-:W-:Y:S02]  /*3150*/  LOP3.LUT R10, R10, 0x48, RZ, 0xfc, !PT ;  /* 0x000000480a0a7812 */ /* 0x000fe400078efcff */
[----:B------:R-:W-:Y:S02]  /*3160*/  ISETP.GE.AND P4, PT, R16, UR7, PT ;  /* 0x0000000710007c0c */ /* 0x000fe4000bf86270 */
[----:B------:R-:W-:-:S02]  /*3170*/  LOP3.LUT R6, R47, 0x48, RZ, 0xfc, !PT ;  /* 0x000000482f067812 */ /* 0x000fc400078efcff */
[----:B------:R-:W-:Y:S02]  /*3180*/  PRMT R16, RZ, 0x7610, R16 ;  /* 0x00007610ff107816 */ /* 0x000fe40000000010 */
[----:B------:R-:W-:Y:S01]  /*3190*/  LOP3.LUT R8, R8, 0x4c, RZ, 0xfc, !PT ;  /* 0x0000004c08087812 */ /* 0x000fe200078efcff */
[----:B----4-:R-:W-:Y:S01]  /*31a0*/  IMAD R10, R10, R12, RZ ;  /* 0x0000000c0a0a7224 */ /* 0x010fe200078e02ff */
[----:B------:R-:W-:Y:S01]  /*31b0*/  ISETP.GE.AND P5, PT, R6, UR7, PT ;  /* 0x0000000706007c0c */ /* 0x000fe2000bfa6270 */
[----:B------:R-:W0:Y:S01]  /*31c0*/  LDC R12, c[0x0][0x3a8] ;  /* 0x0000ea00ff0c7b82 */ /* 0x000e220000000800 */
[----:B------:R-:W-:Y:S01]  /*31d0*/  LOP3.LUT R6, R47, 0x4c, RZ, 0xfc, !PT ;  /* 0x0000004c2f067812 */ /* 0x000fe200078efcff */
[----:B-1----:R-:W-:Y:S01]  /*31e0*/  IMAD R8, R8, R9, RZ ;  /* 0x0000000908087224 */ /* 0x002fe200078e02ff */
[----:B------:R-:W-:Y:S01]  /*31f0*/  PRMT R26, RZ, 0x7610, R26 ;  /* 0x00007610ff1a7816 */ /* 0x000fe2000000001a */
[----:B------:R1:W4:Y:S01]  /*3200*/  @!P1 LDG.E.U8 R16, desc[UR8][R30.64] ;  /* 0x000000081e109981 */ /* 0x000322000c1e1100 */
[----:B------:R-:W-:-:S03]  /*3210*/  ISETP.GE.AND P3, PT, R6, UR7, PT ;  /* 0x0000000706007c0c */ /* 0x000fc6000bf66270 */
[----:B------:R-:W3:Y:S01]  /*3220*/  LDC R9, c[0x0][0x3a8] ;  /* 0x0000ea00ff097b82 */ /* 0x000ee20000000800 */
[----:B------:R-:W-:Y:S01]  /*3230*/  LOP3.LUT R6, R47, 0x50, RZ, 0xfc, !PT ;  /* 0x000000502f067812 */ /* 0x000fe200078efcff */
[----:B------:R1:W2:Y:S02]  /*3240*/  @!P4 LDG.E.U8 R26, desc[UR8][R28.64] ;  /* 0x000000081c1ac981 */ /* 0x0002a4000c1e1100 */
[----:B-1----:R-:W-:-:S04]  /*3250*/  IADD3 R30, P6, PT, R10, R2, RZ ;  /* 0x000000020a1e7210 */ /* 0x002fc80007fde0ff */
[-C--:B------:R-:W-:Y:S02]  /*3260*/  LEA.HI.X.SX32 R31, R10, R3.reuse, 0x1, P6 ;  /* 0x000000030a1f7211 */ /* 0x080fe400030f0eff */
[----:B------:R-:W-:Y:S02]  /*3270*/  IADD3 R28, P6, PT, R8, R2, RZ ;  /* 0x00000002081c7210 */ /* 0x000fe40007fde0ff */
[----:B------:R-:W-:Y:S02]  /*3280*/  ISETP.GE.AND P2, PT, R6, UR7, PT ;  /* 0x0000000706007c0c */ /* 0x000fe4000bf46270 */
[----:B------:R-:W-:Y:S02]  /*3290*/  SHF.R.U32.HI R10, RZ, 0x7, R33 ;  /* 0x00000007ff0a7819 */ /* 0x000fe40000011621 */
[----:B------:R-:W-:Y:S02]  /*32a0*/  LOP3.LUT R6, R47, 0x54, RZ, 0xfc, !PT ;  /* 0x000000542f067812 */ /* 0x000fe400078efcff */
[----:B------:R-:W-:-:S02]  /*32b0*/  LEA.HI.X.SX32 R29, R8, R3, 0x1, P6 ;  /* 0x00000003081d7211 */ /* 0x000fc400030f0eff */
[----:B------:R-:W-:Y:S02]  /*32c0*/  SHF.R.U32.HI R8, RZ, 0x7, R33 ;  /* 0x00000007ff087819 */ /* 0x000fe40000011621 */
[----:B------:R-:W-:Y:S02]  /*32d0*/  SGXT.U32 R10, R10, 0x2 ;  /* 0x000000020a0a781a */ /* 0x000fe40000000000 */
[----:B------:R-:W-:Y:S02]  /*32e0*/  ISETP.GE.AND P0, PT, R6, UR7, PT ;  /* 0x0000000706007c0c */ /* 0x000fe4000bf06270 */
[----:B------:R-:W-:Y:S02]  /*32f0*/  LOP3.LUT R6, R47, 0x58, RZ, 0xfc, !PT ;  /* 0x000000582f067812 */ /* 0x000fe400078efcff */
[----:B------:R-:W-:Y:S02]  /*3300*/  SGXT.U32 R8, R8, 0x2 ;  /* 0x000000020808781a */ /* 0x000fe40000000000 */
[----:B------:R-:W-:-:S02]  /*3310*/  LOP3.LUT R10, R10, 0x50, RZ, 0xfc, !PT ;  /* 0x000000500a0a7812 */ /* 0x000fc400078efcff */
[----:B------:R-:W-:Y:S02]  /*3320*/  ISETP.GE.AND P1, PT, R6, UR7, PT ;  /* 0x0000000706007c0c */ /* 0x000fe4000bf26270 */
[----:B------:R-:W-:Y:S02]  /*3330*/  LOP3.LUT R6, R47, 0x5c, RZ, 0xfc, !PT ;  /* 0x0000005c2f067812 */ /* 0x000fe400078efcff */
[----:B------:R-:W-:Y:S02]  /*3340*/  PRMT R22, RZ, 0x7610, R22 ;  /* 0x00007610ff167816 */ /* 0x000fe40000000016 */
[----:B------:R-:W-:Y:S01]  /*3350*/  LOP3.LUT R8, R8, 0x54, RZ, 0xfc, !PT ;  /* 0x0000005408087812 */ /* 0x000fe200078efcff */
[----:B0-----:R-:W-:Y:S01]  /*3360*/  IMAD R10, R10, R12, RZ ;  /* 0x0000000c0a0a7224 */ /* 0x001fe200078e02ff */
[----:B------:R-:W-:Y:S01]  /*3370*/  ISETP.GE.AND P4, PT, R6, UR7, PT ;  /* 0x0000000706007c0c */ /* 0x000fe2000bf86270 */
[----:B------:R-:W0:Y:S01]  /*3380*/  LDC R12, c[0x0][0x3a8] ;  /* 0x0000ea00ff0c7b82 */ /* 0x000e220000000800 */
[----:B------:R-:W-:Y:S01]  /*3390*/  PRMT R6, RZ, 0x7610, R6 ;  /* 0x00007610ff067816 */ /* 0x000fe20000000006 */
[----:B---3--:R-:W-:Y:S01]  /*33a0*/  IMAD R8, R8, R9, RZ ;  /* 0x0000000908087224 */ /* 0x008fe200078e02ff */
[----:B------:R1:W3:Y:S04]  /*33b0*/  @!P5 LDG.E.U8 R22, desc[UR8][R30.64] ;  /* 0x000000081e16d981 */ /* 0x0002e8000c1e1100 */
[----:B------:R1:W2:Y:S01]  /*33c0*/  @!P3 LDG.E.U8 R6, desc[UR8][R28.64] ;  /* 0x000000081c06b981 */ /* 0x0002a2000c1e1100 */
[----:B------:R-:W0:Y:S01]  /*33d0*/  LDC R9, c[0x0][0x3a8] ;  /* 0x0000ea00ff097b82 */ /* 0x000e220000000800 */
[----:B-1----:R-:W-:-:S04]  /*33e0*/  IADD3 R30, P6, PT, R10, R2, RZ ;  /* 0x000000020a1e7210 */ /* 0x002fc80007fde0ff */
[-C--:B------:R-:W-:Y:S02]  /*33f0*/  LEA.HI.X.SX32 R31, R10, R3.reuse, 0x1, P6 ;  /* 0x000000030a1f7211 */ /* 0x080fe400030f0eff */
[C---:B------:R-:W-:Y:S02]  /*3400*/  IADD3 R28, P6, PT, R8.reuse, R2, RZ ;  /* 0x00000002081c7210 */ /* 0x040fe40007fde0ff */
[--C-:B------:R-:W-:Y:S02]  /*3410*/  SHF.R.U32.HI R10, RZ, 0x7, R33.reuse ;  /* 0x00000007ff0a7819 */ /* 0x100fe40000011621 */
[----:B------:R-:W-:Y:S02]  /*3420*/  LEA.HI.X.SX32 R29, R8, R3, 0x1, P6 ;  /* 0x00000003081d7211 */ /* 0x000fe400030f0eff */
[----:B------:R-:W-:Y:S02]  /*3430*/  SHF.R.U32.HI R8, RZ, 0x7, R33 ;  /* 0x00000007ff087819 */ /* 0x000fe40000011621 */
[----:B------:R-:W-:-:S02]  /*3440*/  SGXT.U32 R10, R10, 0x2 ;  /* 0x000000020a0a781a */ /* 0x000fc40000000000 */
[----:B------:R-:W-:Y:S02]  /*3450*/  LOP3.LUT R21, R47, 0x60, RZ, 0xfc, !PT ;  /* 0x000000602f157812 */ /* 0x000fe400078efcff */
[----:B------:R-:W-:Y:S02]  /*3460*/  SGXT.U32 R8, R8, 0x2 ;  /* 0x000000020808781a */ /* 0x000fe40000000000 */
[----:B------:R-:W-:Y:S02]  /*3470*/  LOP3.LUT R10, R10, 0x60, RZ, 0xfc, !PT ;  /* 0x000000600a0a7812 */ /* 0x000fe400078efcff */
[----:B------:R-:W-:Y:S02]  /*3480*/  ISETP.GE.AND P5, PT, R21, UR7, PT ;  /* 0x0000000715007c0c */ /* 0x000fe4000bfa6270 */
[----:B------:R-:W-:Y:S02]  /*3490*/  PRMT R21, RZ, 0x7610, R21 ;  /* 0x00007610ff157816 */ /* 0x000fe40000000015 */
[----:B------:R-:W-:Y:S01]  /*34a0*/  LOP3.LUT R8, R8, 0x64, RZ, 0xfc, !PT ;  /* 0x0000006408087812 */ /* 0x000fe200078efcff */
[----:B0-----:R-:W-:Y:S01]  /*34b0*/  IMAD R10, R10, R12, RZ ;  /* 0x0000000c0a0a7224 */ /* 0x001fe200078e02ff */
[----:B------:R-:W-:Y:S01]  /*34c0*/  PRMT R44, RZ, 0x7610, R44 ;  /* 0x00007610ff2c7816 */ /* 0x000fe2000000002c */
[----:B------:R-:W0:Y:S01]  /*34d0*/  S2R R53, SR_TID.X ;  /* 0x0000000000357919 */ /* 0x000e220000002100 */
[C---:B------:R-:W-:Y:S01]  /*34e0*/  LOP3.LUT R32, R47.reuse, 0x64, RZ, 0xfc, !PT ;  /* 0x000000642f207812 */ /* 0x040fe200078efcff */
[----:B------:R-:W-:Y:S01]  /*34f0*/  IMAD R8, R8, R9, RZ ;  /* 0x0000000908087224 */ /* 0x000fe200078e02ff */
[----:B------:R-:W1:Y:S01]  /*3500*/  LDC R12, c[0x0][0x3a8] ;  /* 0x0000ea00ff0c7b82 */ /* 0x000e620000000800 */
[----:B------:R0:W3:Y:S04]  /*3510*/  @!P2 LDG.E.U8 R21, desc[UR8][R30.64] ;  /* 0x000000081e15a981 */ /* 0x0000e8000c1e1100 */
[----:B------:R0:W3:Y:S03]  /*3520*/  @!P0 LDG.E.U8 R44, desc[UR8][R28.64] ;  /* 0x000000081c2c8981 */ /* 0x0000e6000c1e1100 */
[----:B------:R-:W1:Y:S01]  /*3530*/  LDC R9, c[0x0][0x3a8] ;  /* 0x0000ea00ff097b82 */ /* 0x000e620000000800 */
[----:B0-----:R-:W-:-:S02]  /*3540*/  LOP3.LUT R31, R47, 0x70, RZ, 0xfc, !PT ;  /* 0x000000702f1f7812 */ /* 0x001fc400078efcff */
[CC--:B------:R-:W-:Y:S02]  /*3550*/  IADD3 R30, P6, PT, R10.reuse, R2.reuse, RZ ;  /* 0x000000020a1e7210 */ /* 0x0c0fe40007fde0ff */
[----:B------:R-:W-:Y:S02]  /*3560*/  ISETP.GE.AND P0, PT, R31, UR7, PT ;  /* 0x000000071f007c0c */ /* 0x000fe4000bf06270 */
[----:B------:R-:W-:Y:S02]  /*3570*/  LEA.HI.X.SX32 R31, R10, R3, 0x1, P6 ;  /* 0x000000030a1f7211 */ /* 0x000fe400030f0eff */
[----:B------:R-:W-:-:S04]  /*3580*/  IADD3 R28, P6, PT, R8, R2, RZ ;  /* 0x00000002081c7210 */ /* 0x000fc80007fde0ff */
[----:B------:R-:W-:Y:S02]  /*3590*/  LEA.HI.X.SX32 R29, R8, R3, 0x1, P6 ;  /* 0x00000003081d7211 */ /* 0x000fe400030f0eff */
[----:B------:R-:W-:Y:S02]  /*35a0*/  SHF.R.U32.HI R8, RZ, 0x7, R33 ;  /* 0x00000007ff087819 */ /* 0x000fe40000011621 */
[----:B------:R-:W-:Y:S02]  /*35b0*/  ISETP.GE.AND P3, PT, R32, UR7, PT ;  /* 0x0000000720007c0c */ /* 0x000fe4000bf66270 */
[----:B------:R-:W-:-:S04]  /*35c0*/  SGXT.U32 R8, R8, 0x2 ;  /* 0x000000020808781a */ /* 0x000fc80000000000 */
[----:B------:R-:W-:Y:S02]  /*35d0*/  LOP3.LUT R8, R8, 0x58, RZ, 0xfc, !PT ;  /* 0x0000005808087812 */ /* 0x000fe400078efcff */
[----:B------:R-:W-:-:S03]  /*35e0*/  PRMT R46, RZ, 0x7610, R46 ;  /* 0x00007610ff2e7816 */ /* 0x000fc6000000002e */
[----:B-1----:R-:W-:Y:S01]  /*35f0*/  IMAD R8, R8, R9, RZ ;  /* 0x0000000908087224 */ /* 0x002fe200078e02ff */
[----:B------:R-:W-:Y:S01]  /*3600*/  SHF.R.U32.HI R10, RZ, 0x7, R33 ;  /* 0x00000007ff0a7819 */ /* 0x000fe20000011621 */
[----:B------:R-:W0:Y:S01]  /*3610*/  LDC R9, c[0x0][0x3a8] ;  /* 0x0000ea00ff097b82 */ /* 0x000e220000000800 */
[----:B------:R-:W1:Y:S02]  /*3620*/  S2R R60, SR_TID.X ;  /* 0x00000000003c7919 */ /* 0x000e640000002100 */
[----:B------:R-:W-:Y:S01]  /*3630*/  SGXT.U32 R10, R10, 0x2 ;  /* 0x000000020a0a781a */ /* 0x000fe20000000000 */
[----:B------:R1:W3:Y:S03]  /*3640*/  @!P3 LDG.E.U8 R46, desc[UR8][R28.64] ;  /* 0x000000081c2eb981 */ /* 0x0002e6000c1e1100 */
[----:B------:R-:W-:Y:S02]  /*3650*/  LOP3.LUT R10, R10, 0x70, RZ, 0xfc, !PT ;  /* 0x000000700a0a7812 */ /* 0x000fe400078efcff */
[----:B------:R-:W-:-:S02]  /*3660*/  LOP3.LUT R32, R47, 0x68, RZ, 0xfc, !PT ;  /* 0x000000682f207812 */ /* 0x000fc400078efcff */
[----:B-1----:R-:W-:-:S04]  /*3670*/  IADD3 R28, P3, PT, R8, R2, RZ ;  /* 0x00000002081c7210 */ /* 0x002fc80007f7e0ff */
[----:B------:R-:W-:Y:S02]  /*3680*/  LEA.HI.X.SX32 R29, R8, R3, 0x1, P3 ;  /* 0x00000003081d7211 */ /* 0x000fe400018f0eff */
[----:B------:R-:W-:Y:S01]  /*3690*/  SHF.R.U32.HI R8, RZ, 0x7, R53 ;  /* 0x00000007ff087819 */ /* 0x000fe20000011635 */
[----:B------:R-:W-:Y:S01]  /*36a0*/  IMAD R10, R10, R12, RZ ;  /* 0x0000000c0a0a7224 */ /* 0x000fe200078e02ff */
[----:B------:R-:W-:Y:S01]  /*36b0*/  PRMT R45, RZ, 0x7610, R45 ;  /* 0x00007610ff2d7816 */ /* 0x000fe2000000002d */
[----:B------:R-:W1:Y:S01]  /*36c0*/  LDC R12, c[0x0][0x3a8] ;  /* 0x0000ea00ff0c7b82 */ /* 0x000e620000000800 */
[----:B------:R-:W-:Y:S02]  /*36d0*/  ISETP.GE.AND P2, PT, R32, UR7, PT ;  /* 0x0000000720007c0c */ /* 0x000fe4000bf46270 */
[----:B------:R-:W-:Y:S02]  /*36e0*/  SGXT.U32 R8, R8, 0x2 ;  /* 0x000000020808781a */ /* 0x000fe40000000000 */
[----:B------:R-:W-:Y:S01]  /*36f0*/  LOP3.LUT R32, R47, 0x74, RZ, 0xfc, !PT ;  /* 0x000000742f207812 */ /* 0x000fe200078efcff */
[----:B------:R-:W3:Y:S01]  /*3700*/  @!P5 LDG.E.U8 R45, desc[UR8][R30.64] ;  /* 0x000000081e2dd981 */ /* 0x000ee2000c1e1100 */
[----:B------:R-:W-:-:S02]  /*3710*/  LOP3.LUT R8, R8, 0x68, RZ, 0xfc, !PT ;  /* 0x0000006808087812 */ /* 0x000fc400078efcff */
[----:B------:R-:W-:Y:S02]  /*3720*/  ISETP.GE.AND P5, PT, R32, UR7, PT ;  /* 0x0000000720007c0c */ /* 0x000fe4000bfa6270 */
[----:B------:R-:W-:Y:S01]  /*3730*/  IADD3 R32, P6, PT, R10, R2, RZ ;  /* 0x000000020a207210 */ /* 0x000fe20007fde0ff */
[----:B0-----:R-:W-:Y:S01]  /*3740*/  IMAD R8, R8, R9, RZ ;  /* 0x0000000908087224 */ /* 0x001fe200078e02ff */
[----:B------:R-:W-:Y:S01]  /*3750*/  PRMT R51, RZ, 0x7610, R51 ;  /* 0x00007610ff337816 */ /* 0x000fe20000000033 */
[----:B------:R-:W0:Y:S01]  /*3760*/  LDC R9, c[0x0][0x3a8] ;  /* 0x0000ea00ff097b82 */ /* 0x000e220000000800 */
[----:B------:R-:W-:Y:S02]  /*3770*/  LEA.HI.X.SX32 R33, R10, R3, 0x1, P6 ;  /* 0x000000030a217211 */ /* 0x000fe400030f0eff */
[----:B------:R-:W-:-:S03]  /*3780*/  SHF.R.U32.HI R10, RZ, 0x7, R53 ;  /* 0x00000007ff0a7819 */ /* 0x000fc60000011635 */
[----:B------:R1:W3:Y:S01]  /*3790*/  @!P0 LDG.E.U8 R51, desc[UR8][R32.64] ;  /* 0x0000000820338981 */ /* 0x0002e2000c1e1100 */
[----:B------:R-:W-:-:S04]  /*37a0*/  SGXT.U32 R10, R10, 0x2 ;  /* 0x000000020a0a781a */ /* 0x000fc80000000000 */
[----:B------:R-:W-:Y:S02]  /*37b0*/  LOP3.LUT R10, R10, 0x74, RZ, 0xfc, !PT ;  /* 0x000000740a0a7812 */ /* 0x000fe400078efcff */
[----:B-1----:R-:W-:-:S04]  /*37c0*/  IADD3 R32, P0, PT, R8, R2, RZ ;  /* 0x0000000208207210 */ /* 0x002fc80007f1e0ff */
[----:B------:R-:W-:Y:S02]  /*37d0*/  LEA.HI.X.SX32 R33, R8, R3, 0x1, P0 ;  /* 0x0000000308217211 */ /* 0x000fe400000f0eff */
[----:B------:R-:W-:Y:S01]  /*37e0*/  SHF.R.U32.HI R8, RZ, 0x7, R60 ;  /* 0x00000007ff087819 */ /* 0x000fe2000001163c */
[----:B------:R-:W-:Y:S01]  /*37f0*/  IMAD R10, R10, R12, RZ ;  /* 0x0000000c0a0a7224 */ /* 0x000fe200078e02ff */
[----:B------:R-:W-:Y:S01]  /*3800*/  LOP3.LUT R30, R47, 0x6c, RZ, 0xfc, !PT ;  /* 0x0000006c2f1e7812 */ /* 0x000fe200078efcff */
[----:B------:R-:W1:Y:S01]  /*3810*/  LDC R12, c[0x0][0x3a8] ;  /* 0x0000ea00ff0c7b82 */ /* 0x000e620000000800 */
[----:B------:R-:W-:Y:S02]  /*3820*/  SGXT.U32 R8, R8, 0x2 ;  /* 0x000000020808781a */ /* 0x000fe40000000000 */
[----:B------:R-:W-:Y:S02]  /*3830*/  ISETP.GE.AND P3, PT, R30, UR7, PT ;  /* 0x000000071e007c0c */ /* 0x000fe4000bf66270 */
[----:B------:R-:W-:-:S02]  /*3840*/  IADD3 R30, P6, PT, R10, R2, RZ ;  /* 0x000000020a1e7210 */ /* 0x000fc40007fde0ff */
[----:B------:R-:W-:Y:S02]  /*3850*/  LOP3.LUT R8, R8, 0x78, RZ, 0xfc, !PT ;  /* 0x0000007808087812 */ /* 0x000fe400078efcff */
[C---:B------:R-:W-:Y:S02]  /*3860*/  LOP3.LUT R53, R47.reuse, 0x78, RZ, 0xfc, !PT ;  /* 0x000000782f357812 */ /* 0x040fe400078efcff */
[----:B------:R-:W-:Y:S02]  /*3870*/  LOP3.LUT R54, R47, 0x7c, RZ, 0xfc, !PT ;  /* 0x0000007c2f367812 */ /* 0x000fe400078efcff */
[----:B------:R-:W-:Y:S01]  /*3880*/  PRMT R47, RZ, 0x7610, R47 ;  /* 0x00007610ff2f7816 */ /* 0x000fe2000000002f */
[----:B0-----:R-:W-:Y:S01]  /*3890*/  IMAD R8, R8, R9, RZ ;  /* 0x0000000908087224 */ /* 0x001fe200078e02ff */
[----:B------:R-:W-:Y:S01]  /*38a0*/  LEA.HI.X.SX32 R31, R10, R3, 0x1, P6 ;  /* 0x000000030a1f7211 */ /* 0x000fe200030f0eff */
[----:B------:R-:W0:Y:S01]  /*38b0*/  LDC R9, c[0x0][0x3a8] ;  /* 0x0000ea00ff097b82 */ /* 0x000e220000000800 */
[----:B------:R-:W-:-:S03]  /*38c0*/  ISETP.GE.AND P6, PT, R53, UR7, PT ;  /* 0x0000000735007c0c */ /* 0x000fc6000bfc6270 */
[----:B------:R1:W3:Y:S01]  /*38d0*/  @!P5 LDG.E.U8 R47, desc[UR8][R30.64] ;  /* 0x000000081e2fd981 */ /* 0x0002e2000c1e1100 */
[----:B------:R-:W-:Y:S02]  /*38e0*/  ISETP.GE.AND P0, PT, R54, UR7, PT ;  /* 0x0000000736007c0c */ /* 0x000fe4000bf06270 */
[----:B------:R-:W-:Y:S02]  /*38f0*/  PRMT R53, RZ, 0x7610, R53 ;  /* 0x00007610ff357816 */ /* 0x000fe40000000035 */
[----:B------:R-:W-:Y:S02]  /*3900*/  PRMT R54, RZ, 0x7610, R54 ;  /* 0x00007610ff367816 */ /* 0x000fe40000000036 */
[----:B------:R-:W-:Y:S02]  /*3910*/  PRMT R55, RZ, 0x7610, R55 ;  /* 0x00007610ff377816 */ /* 0x000fe40000000037 */
[----:B------:R-:W3:Y:S01]  /*3920*/  @!P1 LDG.E.U8 R53, desc[UR8][R28.64] ;  /* 0x000000081c359981 */ /* 0x000ee2000c1e1100 */
[----:B-1----:R-:W-:-:S03]  /*3930*/  IADD3 R30, P5, PT, R8, R2, RZ ;  /* 0x00000002081e7210 */ /* 0x002fc60007fbe0ff */
[----:B------:R1:W3:Y:S01]  /*3940*/  @!P2 LDG.E.U8 R54, desc[UR8][R32.64] ;  /* 0x000000082036a981 */ /* 0x0002e2000c1e1100 */
[----:B------:R-:W-:-:S05]  /*3950*/  LEA.HI.X.SX32 R31, R8, R3, 0x1, P5 ;  /* 0x00000003081f7211 */ /* 0x000fca00028f0eff */
[----:B------:R0:W3:Y:S01]  /*3960*/  @!P6 LDG.E.U8 R55, desc[UR8][R30.64] ;  /* 0x000000081e37e981 */ /* 0x0000e2000c1e1100 */
[--C-:B------:R-:W-:Y:S02]  /*3970*/  SHF.R.U32.HI R8, RZ, 0x7, R60.reuse ;  /* 0x00000007ff087819 */ /* 0x100fe4000001163c */
[--C-:B------:R-:W-:Y:S02]  /*3980*/  SHF.R.U32.HI R10, RZ, 0x7, R60.reuse ;  /* 0x00000007ff0a7819 */ /* 0x100fe4000001163c */
[----:B------:R-:W-:Y:S02]  /*3990*/  SHF.R.U32.HI R13, RZ, 0x7, R60 ;  /* 0x00000007ff0d7819 */ /* 0x000fe4000001163c */
[----:B------:R-:W-:Y:S02]  /*39a0*/  SGXT.U32 R8, R8, 0x2 ;  /* 0x000000020808781a */ /* 0x000fe40000000000 */
[----:B------:R-:W-:Y:S02]  /*39b0*/  SGXT.U32 R10, R10, 0x2 ;  /* 0x000000020a0a781a */ /* 0x000fe40000000000 */
[----:B------:R-:W-:-:S02]  /*39c0*/  SGXT.U32 R13, R13, 0x2 ;  /* 0x000000020d0d781a */ /* 0x000fc40000000000 */
[----:B------:R-:W-:Y:S02]  /*39d0*/  LOP3.LUT R8, R8, 0x7c, RZ, 0xfc, !PT ;  /* 0x0000007c08087812 */ /* 0x000fe400078efcff */
[----:B------:R-:W-:Y:S02]  /*39e0*/  LOP3.LUT R13, R13, 0x5c, RZ, 0xfc, !PT ;  /* 0x0000005c0d0d7812 */ /* 0x000fe400078efcff */
[----:B------:R-:W-:Y:S01]  /*39f0*/  LOP3.LUT R10, R10, 0x6c, RZ, 0xfc, !PT ;  /* 0x0000006c0a0a7812 */ /* 0x000fe200078efcff */
[----:B0-----:R-:W-:Y:S02]  /*3a00*/  IMAD R8, R8, R9, RZ ;  /* 0x0000000908087224 */ /* 0x001fe400078e02ff */
[----:B------:R-:W-:Y:S02]  /*3a10*/  IMAD R13, R13, R14, RZ ;  /* 0x0000000e0d0d7224 */ /* 0x000fe400078e02ff */
[----:B------:R-:W-:Y:S01]  /*3a20*/  IMAD R10, R10, R12, RZ ;  /* 0x0000000c0a0a7224 */ /* 0x000fe200078e02ff */
[----:B-1----:R-:W-:-:S02]  /*3a30*/  IADD3 R32, P1, PT, R8, R2, RZ ;  /* 0x0000000208207210 */ /* 0x002fc40007f3e0ff */
[CC--:B------:R-:W-:Y:S02]  /*3a40*/  IADD3 R28, P5, PT, R13.reuse, R2.reuse, RZ ;  /* 0x000000020d1c7210 */ /* 0x0c0fe40007fbe0ff */
[----:B------:R-:W-:Y:S02]  /*3a50*/  IADD3 R30, P2, PT, R10, R2, RZ ;  /* 0x000000020a1e7210 */ /* 0x000fe40007f5e0ff */
[----:B------:R-:W-:Y:S02]  /*3a60*/  PRMT R57, RZ, 0x7610, R57 ;  /* 0x00007610ff397816 */ /* 0x000fe40000000039 */
[----:B------:R-:W-:Y:S02]  /*3a70*/  PRMT R58, RZ, 0x7610, R58 ;  /* 0x00007610ff3a7816 */ /* 0x000fe4000000003a */
[----:B------:R-:W-:Y:S02]  /*3a80*/  PRMT R59, RZ, 0x7610, R59 ;  /* 0x00007610ff3b7816 */ /* 0x000fe4000000003b */
[----:B------:R-:W-:-:S02]  /*3a90*/  LEA.HI.X.SX32 R29, R13, R3, 0x1, P5 ;  /* 0x000000030d1d7211 */ /* 0x000fc400028f0eff */
[-C--:B------:R-:W-:Y:S02]  /*3aa0*/  LEA.HI.X.SX32 R31, R10, R3.reuse, 0x1, P2 ;  /* 0x000000030a1f7211 */ /* 0x080fe400010f0eff */
[----:B------:R-:W-:Y:S01]  /*3ab0*/  LEA.HI.X.SX32 R33, R8, R3, 0x1, P1 ;  /* 0x0000000308217211 */ /* 0x000fe200008f0eff */
[----:B------:R0:W3:Y:S04]  /*3ac0*/  @!P4 LDG.E.U8 R57, desc[UR8][R28.64] ;  /* 0x000000081c39c981 */ /* 0x0000e8000c1e1100 */
[----:B------:R-:W3:Y:S04]  /*3ad0*/  @!P3 LDG.E.U8 R58, desc[UR8][R30.64] ;  /* 0x000000081e3ab981 */ /* 0x000ee8000c1e1100 */
[----:B------:R1:W3:Y:S01]  /*3ae0*/  @!P0 LDG.E.U8 R59, desc[UR8][R32.64] ;  /* 0x00000008203b8981 */ /* 0x0002e2000c1e1100 */
[----:B------:R-:W-:-:S03]  /*3af0*/  LOP3.LUT R8, R60, 0x180, RZ, 0xc0, !PT ;  /* 0x000001803c087812 */ /* 0x000fc600078ec0ff */
[----:B------:R0:W-:Y:S01]  /*3b00*/  STL [R1+0x234], R2 ;  /* 0x0002340201007387 */ /* 0x0001e20000100800 */
[----:B------:R-:W-:-:S04]  /*3b10*/  SHF.R.U32.HI R8, RZ, 0x4, R8 ;  /* 0x00000004ff087819 */ /* 0x000fc80000011608 */
[----:B------:R-:W-:Y:S02]  /*3b20*/  LOP3.LUT R8, R8, 0x1ff, R60, 0x78, !PT ;  /* 0x000001ff08087812 */ /* 0x000fe400078e783c */
[----:B0-----:R-:W-:-:S04]  /*3b30*/  LOP3.LUT R2, R11, 0x180, RZ, 0xc0, !PT ;  /* 0x000001800b027812 */ /* 0x001fc800078ec0ff */
[----:B------:R-:W-:Y:S02]  /*3b40*/  SHF.R.U32.HI R28, RZ, 0x4, R2 ;  /* 0x00000004ff1c7819 */ /* 0x000fe40000011602 */
[----:B------:R-:W-:Y:S01]  /*3b50*/  LOP3.LUT R2, R60, 0x180, RZ, 0xc0, !PT ;  /* 0x000001803c027812 */ /* 0x000fe200078ec0ff */
[----:B------:R-:W-:Y:S01]  /*3b60*/  STL [R1+0x228], R3 ;  /* 0x0002280301007387 */ /* 0x000fe20000100800 */
[----:B------:R-:W-:Y:S01]  /*3b70*/  LOP3.LUT R28, R28, 0x1ff, R11, 0x78, !PT ;  /* 0x000001ff1c1c7812 */ /* 0x000fe200078e780b */
[----:B------:R-:W-:Y:S01]  /*3b80*/  BAR.SYNC.DEFER_BLOCKING 0x0 ;  /* 0x0000000000007b1d */ /* 0x000fe20000010000 */
[----:B------:R-:W-:Y:S02]  /*3b90*/  LOP3.LUT R8, R8, 0x20, RZ, 0x3c, !PT ;  /* 0x0000002008087812 */ /* 0x000fe400078e3cff */
[----:B------:R-:W-:-:S03]  /*3ba0*/  SHF.R.U32.HI R2, RZ, 0x4, R2 ;  /* 0x00000004ff027819 */ /* 0x000fc60000011602 */
[----:B------:R-:W3:Y:S01]  /*3bb0*/  LDL R13, [R1+0x118] ;  /* 0x00011800010d7983 */ /* 0x000ee20000100800 */
[----:B------:R-:W-:-:S03]  /*3bc0*/  LOP3.LUT R2, R2, 0x1ff, R60, 0x78, !PT ;  /* 0x000001ff02027812 */ /* 0x000fc600078e783c */
[----:B------:R-:W3:Y:S01]  /*3bd0*/  LDL R12, [R1+0x120] ;  /* 0x00012000010c7983 */ /* 0x000ee20000100800 */
[----:B------:R-:W-:-:S03]  /*3be0*/  LOP3.LUT R2, R2, 0x40, RZ, 0x3c, !PT ;  /* 0x0000004002027812 */ /* 0x000fc600078e3cff */
[----:B------:R-:W3:Y:S04]  /*3bf0*/  LDL R10, [R1+0x148] ;  /* 0x00014800010a7983 */ /* 0x000ee80000100800 */
[----:B------:R-:W3:Y:S04]  /*3c00*/  LDL R32, [R1+0x11c] ;  /* 0x00011c0001207983 */ /* 0x000ee80000100800 */
[----:B--2---:R-:W-:Y:S04]  /*3c10*/  STS.U8 [R28+UR5], R56 ;  /* 0x000000381c007988 */ /* 0x004fe80008000005 */
[----:B------:R-:W-:Y:S04]  /*3c20*/  STS.U8 [R28+UR5+0x800], R48 ;  /* 0x000800301c007988 */ /* 0x000fe80008000005 */
[----:B------:R-:W-:Y:S04]  /*3c30*/  STS.U8 [R28+UR5+0x1000], R17 ;  /* 0x001000111c007988 */ /* 0x000fe80008000005 */
[----:B------:R-:W-:Y:S04]  /*3c40*/  STS.U8 [R28+UR5+0x1800], R7 ;  /* 0x001800071c007988 */ /* 0x000fe80008000005 */
[----:B----4-:R-:W-:Y:S04]  /*3c50*/  STS.U8 [R28+UR5+0x2000], R16 ;  /* 0x002000101c007988 */ /* 0x010fe80008000005 */
[----:B---3--:R0:W-:Y:S04]  /*3c60*/  STS.U8 [R28+UR5+0x2800], R21 ;  /* 0x002800151c007988 */ /* 0x0081e80008000005 */
[----:B0-----:R-:W2:Y:S04]  /*3c70*/  LDL R21, [R1+0x114] ;  /* 0x0001140001157983 */ /* 0x001ea80000100800 */
[----:B------:R-:W-:Y:S04]  /*3c80*/  STS.U8 [R28+UR5+0x3000], R45 ;  /* 0x0030002d1c007988 */ /* 0x000fe80008000005 */
        /* <DEDUP_REMOVED lines=8> */
[----:B------:R0:W-:Y:S04]  /*3d10*/  STS.U8 [R8+UR5+0x3a00], R47 ;  /* 0x003a002f08007988 */ /* 0x0001e80008000005 */
[----:B------:R-:W-:Y:S04]  /*3d20*/  STS.U8 [R2+UR5+0x400], R50 ;  /* 0x0004003202007988 */ /* 0x000fe80008000005 */
[----:B------:R-:W-:Y:S01]  /*3d30*/  STS.U8 [R2+UR5+0xc00], R25 ;  /* 0x000c001902007988 */ /* 0x000fe20008000005 */
[----:B0-----:R-:W-:-:S03]  /*3d40*/  LOP3.LUT R8, R60, 0x7f, RZ, 0xc0, !PT ;  /* 0x0000007f3c087812 */ /* 0x001fc600078ec0ff */
[----:B------:R0:W-:Y:S04]  /*3d50*/  STS.U8 [R2+UR5+0x1400], R24 ;  /* 0x0014001802007988 */ /* 0x0001e80008000005 */
[----:B------:R-:W-:Y:S04]  /*3d60*/  STS.U8 [R2+UR5+0x1c00], R23 ;  /* 0x001c001702007988 */ /* 0x000fe80008000005 */
[----:B------:R-:W-:Y:S04]  /*3d70*/  STS.U8 [R2+UR5+0x2400], R22 ;  /* 0x0024001602007988 */ /* 0x000fe80008000005 */
[----:B------:R-:W-:Y:S01]  /*3d80*/  STS.U8 [R2+UR5+0x2c00], R53 ;  /* 0x002c003502007988 */ /* 0x000fe20008000005 */
[----:B------:R-:W-:-:S03]  /*3d90*/  ISETP.GE.AND P0, PT, R8, UR7, PT ;  /* 0x0000000708007c0c */ /* 0x000fc6000bf06270 */
[----:B------:R-:W-:Y:S01]  /*3da0*/  STS.U8 [R2+UR5+0x3400], R54 ;  /* 0x0034003602007988 */ /* 0x000fe20008000005 */
[----:B------:R-:W-:-:S03]  /*3db0*/  IMAD R9, R8, UR10, RZ ;  /* 0x0000000a08097c24 */ /* 0x000fc6000f8e02ff */
[----:B------:R3:W-:Y:S04]  /*3dc0*/  STS.U8 [R2+UR5+0x3c00], R55 ;  /* 0x003c003702007988 */ /* 0x0007e80008000005 */
[----:B0-----:R-:W4:Y:S04]  /*3dd0*/  LDL R24, [R1+0x13c] ;  /* 0x00013c0001187983 */ /* 0x001f280000100800 */
[----:B---3--:R-:W3:Y:S04]  /*3de0*/  LDL.LU R2, [R1+0x14c] ;  /* 0x00014c0001027983 */ /* 0x008ee80000300800 */
[----:B------:R-:W3:Y:S04]  /*3df0*/  LDL.LU R3, [R1+0x17c] ;  /* 0x00017c0001037983 */ /* 0x000ee80000300800 */
[----:B------:R-:W3:Y:S01]  /*3e00*/  LDL R8, [R1+0x140] ;  /* 0x0001400001087983 */ /* 0x000ee20000100800 */
[----:B-1----:R-:W-:-:S03]  /*3e10*/  SHF.R.S32.HI R33, RZ, 0x1f, R9 ;  /* 0x0000001fff217819 */ /* 0x002fc60000011409 */
[----:B------:R-:W3:Y:S04]  /*3e20*/  LDL R31, [R1+0x138] ;  /* 0x00013800011f7983 */ /* 0x000ee80000100800 */
[----:B------:R-:W3:Y:S04]  /*3e30*/  LDL R15, [R1+0x158] ;  /* 0x00015800010f7983 */ /* 0x000ee80000100800 */
[----:B------:R-:W3:Y:S04]  /*3e40*/  LDL R14, [R1+0x170] ;  /* 0x00017000010e7983 */ /* 0x000ee80000100800 */
[----:B------:R-:W3:Y:S04]  /*3e50*/  LDL R30, [R1+0x16c] ;  /* 0x00016c00011e7983 */ /* 0x000ee80000100800 */
[----:B-----5:R-:W-:Y:S04]  /*3e60*/  STS.U8 [R5+UR5+0x600], R49 ;  /* 0x0006003105007988 */ /* 0x020fe80008000005 */
[----:B------:R-:W-:Y:S04]  /*3e70*/  STS.U8 [R5+UR5+0xe00], R20 ;  /* 0x000e001405007988 */ /* 0x000fe80008000005 */
[----:B------:R-:W-:Y:S04]  /*3e80*/  STS.U8 [R5+UR5+0x1600], R19 ;  /* 0x0016001305007988 */ /* 0x000fe80008000005 */
[----:B------:R-:W-:Y:S04]  /*3e90*/  STS.U8 [R5+UR5+0x1e00], R18 ;  /* 0x001e001205007988 */ /* 0x000fe80008000005 */
[----:B------:R-:W-:Y:S04]  /*3ea0*/  STS.U8 [R5+UR5+0x2600], R6 ;  /* 0x0026000605007988 */ /* 0x000fe80008000005 */
[----:B------:R-:W-:Y:S04]  /*3eb0*/  STS.U8 [R5+UR5+0x2e00], R57 ;  /* 0x002e003905007988 */ /* 0x000fe80008000005 */
[----:B------:R-:W-:Y:S01]  /*3ec0*/  STS.U8 [R5+UR5+0x3600], R58 ;  /* 0x0036003a05007988 */ /* 0x000fe20008000005 */
[----:B------:R-:W-:-:S03]  /*3ed0*/  IADD3 R16, P1, PT, R9, R13, RZ ;  /* 0x0000000d09107210 */ /* 0x000fc60007f3e0ff */
[----:B------:R-:W3:Y:S04]  /*3ee0*/  LDL R13, [R1+0x178] ;  /* 0x00017800010d7983 */ /* 0x000ee80000100800 */
[----:B------:R-:W-:Y:S04]  /*3ef0*/  STS.U8 [R5+UR5+0x3e00], R59 ;  /* 0x003e003b05007988 */ /* 0x000fe80008000005 */
[----:B------:R0:W-:Y:S01]  /*3f00*/  STL [R1+0x224], R5 ;  /* 0x0002240501007387 */ /* 0x0001e20000100800 */
[----:B------:R-:W-:Y:S01]  /*3f10*/  IADD3 R26, P3, PT, R9, R10, RZ ;  /* 0x0000000a091a7210 */ /* 0x000fe20007f7e0ff */
[----:B------:R-:W-:Y:S06]  /*3f20*/  BAR.SYNC.DEFER_BLOCKING 0x0 ;  /* 0x0000000000007b1d */ /* 0x000fec0000010000 */
[----:B0-----:R-:W3:Y:S04]  /*3f30*/  LDL.LU R5, [R1+0x19c] ;  /* 0x00019c0001057983 */ /* 0x001ee80000300800 */
[----:B------:R-:W3:Y:S04]  /*3f40*/  LDL R29, [R1+0x180] ;  /* 0x00018000011d7983 */ /* 0x000ee80000100800 */
[----:B------:R-:W3:Y:S01]  /*3f50*/  LDL R10, [R1+0x190] ;  /* 0x00019000010a7983 */ /* 0x000ee20000100800 */
[----:B------:R-:W-:-:S02]  /*3f60*/  PRMT R23, RZ, 0x7610, R23 ;  /* 0x00007610ff177816 */ /* 0x000fc40000000017 */
[----:B------:R-:W-:Y:S01]  /*3f70*/  PRMT R18, RZ, 0x7610, R18 ;  /* 0x00007610ff127816 */ /* 0x000fe20000000012 */
[----:B------:R-:W3:Y:S01]  /*3f80*/  LDL R28, [R1+0x188] ;  /* 0x00018800011c7983 */ /* 0x000ee20000100800 */
[----:B------:R-:W-:Y:S02]  /*3f90*/  PRMT R6, RZ, 0x7610, R6 ;  /* 0x00007610ff067816 */ /* 0x000fe40000000006 */
[----:B------:R-:W-:Y:S01]  /*3fa0*/  PRMT R34, RZ, 0x7610, R34 ;  /* 0x00007610ff227816 */ /* 0x000fe20000000022 */
[----:B------:R-:W-:Y:S01]  /*3fb0*/  LDS.U8 R61, [R0+UR5+0x88] ;  /* 0x00008805003d7984 */ /* 0x000fe20008000000 */
[----:B----4-:R-:W-:Y:S01]  /*3fc0*/  IADD3 R24, P2, PT, R9, R24, RZ ;  /* 0x0000001809187210 */ /* 0x010fe20007f5e0ff */
[----:B--2---:R-:W-:Y:S01]  /*3fd0*/  IMAD.X R17, R33, 0x1, R21, P1 ;  /* 0x0000000121117824 */ /* 0x004fe200008e0615 */
[----:B------:R-:W-:Y:S01]  /*3fe0*/  IADD3 R20, P1, PT, R9, R12, RZ ;  /* 0x0000000c09147210 */ /* 0x000fe20007f3e0ff */
[----:B------:R-:W-:Y:S04]  /*3ff0*/  LDS.U8 R60, [R0+UR5+0x80] ;  /* 0x00008005003c7984 */ /* 0x000fe80008000000 */
[----:B------:R-:W2:Y:S01]  /*4000*/  LDL R12, [R1+0x174] ;  /* 0x00017400010c7983 */ /* 0x000ea20000100800 */
[----:B---3--:R-:W-:-:S03]  /*4010*/  IMAD.X R27, R33, 0x1, R8, P3 ;  /* 0x00000001211b7824 */ /* 0x008fc600018e0608 */
[----:B------:R0:W3:Y:S04]  /*4020*/  @!P0 LDG.E.U8 R18, desc[UR8][R16.64] ;  /* 0x0000000810128981 */ /* 0x0000e8000c1e1100 */
[----:B------:R-:W4:Y:S01]  /*4030*/  LDL R8, [R1+0x18c] ;  /* 0x00018c0001087983 */ /* 0x000f220000100800 */
[----:B------:R-:W-:-:S03]  /*4040*/  IMAD.X R21, R33, 0x1, R32, P1 ;  /* 0x0000000121157824 */ /* 0x000fc600008e0620 */
[----:B------:R-:W3:Y:S01]  /*4050*/  @!P0 LDG.E.U8 R23, desc[UR8][R26.64] ;  /* 0x000000081a178981 */ /* 0x000ee2000c1e1100 */
[----:B------:R-:W-:Y:S01]  /*4060*/  IMAD.X R25, R33, 0x1, R31, P2 ;  /* 0x0000000121197824 */ /* 0x000fe200010e061f */
[----:B0-----:R-:W-:Y:S02]  /*4070*/  PRMT R17, RZ, 0x7610, R17 ;  /* 0x00007610ff117816 */ /* 0x001fe40000000011 */
[----:B------:R0:W3:Y:S04]  /*4080*/  @!P0 LDG.E.U8 R6, desc[UR8][R20.64] ;  /* 0x0000000814068981 */ /* 0x0000e8000c1e1100 */
[----:B------:R-:W3:Y:S04]  /*4090*/  LDL R32, [R1+0x184] ;  /* 0x0001840001207983 */ /* 0x000ee80000100800 */
[----:B------:R1:W3:Y:S01]  /*40a0*/  @!P0 LDG.E.U8 R17, desc[UR8][R24.64] ;  /* 0x0000000818118981 */ /* 0x0002e2000c1e1100 */
[----:B0-----:R-:W-:-:S03]  /*40b0*/  IADD3 R20, P1, PT, R9, R15, RZ ;  /* 0x0000000f09147210 */ /* 0x001fc60007f3e0ff */
[----:B------:R-:W3:Y:S02]  /*40c0*/  LDL R15, [R1+0x1a0] ;  /* 0x0001a000010f7983 */ /* 0x000ee40000100800 */
[----:B------:R-:W-:Y:S01]  /*40d0*/  IMAD.X R21, R33, 0x1, R2, P1 ;  /* 0x0000000121157824 */ /* 0x000fe200008e0602 */
[----:B------:R-:W-:Y:S01]  /*40e0*/  PRMT R19, RZ, 0x7610, R19 ;  /* 0x00007610ff137816 */ /* 0x000fe20000000013 */
[----:B------:R-:W-:Y:S01]  /*40f0*/  LDS.U8 R59, [R0+UR5+0x888] ;  /* 0x00088805003b7984 */ /* 0x000fe20008000000 */
[----:B-1----:R-:W-:-:S03]  /*4100*/  IADD3 R24, P2, PT, R9, R14, RZ ;  /* 0x0000000e09187210 */ /* 0x002fc60007f5e0ff */
[----:B------:R-:W3:Y:S02]  /*4110*/  LDL R14, [R1+0x110] ;  /* 0x00011000010e7983 */ /* 0x000ee40000100800 */
[----:B------:R-:W-:-:S05]  /*4120*/  IMAD.X R25, R33, 0x1, R30, P2 ;  /* 0x0000000121197824 */ /* 0x000fca00010e061e */
[----:B------:R-:W3:Y:S01]  /*4130*/  @!P0 LDG.E.U8 R19, desc[UR8][R24.64] ;  /* 0x0000000818138981 */ /* 0x000ee2000c1e1100 */
[----:B------:R-:W-:-:S03]  /*4140*/  IADD3 R26, P3, PT, R9, R13, RZ ;  /* 0x0000000d091a7210 */ /* 0x000fc60007f7e0ff */
[----:B------:R-:W3:Y:S04]  /*4150*/  LDL R13, [R1+0x194] ;  /* 0x00019400010d7983 */ /* 0x000ee80000100800 */
[----:B------:R-:W-:Y:S01]  /*4160*/  STL [R1+0x23c], R2 ;  /* 0x00023c0201007387 */ /* 0x000fe20000100800 */
[----:B--2---:R-:W-:Y:S01]  /*4170*/  IMAD.X R27, R33, 0x1, R12, P3 ;  /* 0x00000001211b7824 */ /* 0x004fe200018e060c */
[C---:B------:R-:W-:Y:S02]  /*4180*/  IADD3 R30, P3, PT, R9.reuse, R10, RZ ;  /* 0x0000000a091e7210 */ /* 0x040fe40007f7e0ff */
[----:B------:R-:W2:Y:S04]  /*4190*/  LDL R12, [R1+0xec] ;  /* 0x0000ec00010c7983 */ /* 0x000ea80000100800 */
[----:B------:R0:W2:Y:S04]  /*41a0*/  @!P0 LDG.E.U8 R34, desc[UR8][R26.64] ;  /* 0x000000081a228981 */ /* 0x0000a8000c1e1100 */
[----:B------:R-:W2:Y:S01]  /*41b0*/  LDL R10, [R1+0x128] ;  /* 0x00012800010a7983 */ /* 0x000ea20000100800 */
[----:B0-----:R-:W-:-:S03]  /*41c0*/  IADD3 R26, P1, PT, R9, R29, RZ ;  /* 0x0000001d091a7210 */ /* 0x001fc60007f3e0ff */
[----:B------:R0:W-:Y:S02]  /*41d0*/  STL [R1+0x230], R3 ;  /* 0x0002300301007387 */ /* 0x0001e40000100800 */
[C---:B------:R-:W-:Y:S02]  /*41e0*/  IMAD.X R27, R33.reuse, 0x1, R3, P1 ;  /* 0x00000001211b7824 */ /* 0x040fe400008e0603 */
[----:B----4-:R-:W-:Y:S01]  /*41f0*/  IMAD.X R31, R33, 0x1, R8, P3 ;  /* 0x00000001211f7824 */ /* 0x010fe200018e0608 */
[----:B0-----:R-:W4:Y:S04]  /*4200*/  LDL.LU R3, [R1+0x198] ;  /* 0x0001980001037983 */ /* 0x001f280000300800 */
[----:B------:R-:W2:Y:S04]  /*4210*/  LDL R8, [R1+0xe4] ;  /* 0x0000e40001087983 */ /* 0x000ea80000100800 */
[----:B------:R-:W2:Y:S01]  /*4220*/  LDL.LU R2, [R1+0x168] ;  /* 0x0001680001027983 */ /* 0x000ea20000300800 */
[----:B------:R-:W-:-:S02]  /*4230*/  IADD3 R28, P2, PT, R9, R28, RZ ;  /* 0x0000001c091c7210 */ /* 0x000fc40007f5e0ff */
[----:B------:R-:W-:-:S03]  /*4240*/  PRMT R25, RZ, 0x7610, R25 ;  /* 0x00007610ff197816 */ /* 0x000fc60000000019 */
[----:B---3--:R-:W-:Y:S01]  /*4250*/  IMAD.X R29, R33, 0x1, R32, P2 ;  /* 0x00000001211d7824 */ /* 0x008fe200010e0620 */
[----:B------:R-:W-:-:S04]  /*4260*/  PRMT R16, RZ, 0x7610, R16 ;  /* 0x00007610ff107816 */ /* 0x000fc80000000010 */
[----:B------:R0:W3:Y:S01]  /*4270*/  @!P0 LDG.E.U8 R25, desc[UR8][R28.64] ;  /* 0x000000081c198981 */ /* 0x0000e2000c1e1100 */
[----:B------:R-:W-:-:S03]  /*4280*/  PRMT R24, RZ, 0x7610, R24 ;  /* 0x00007610ff187816 */ /* 0x000fc60000000018 */
[----:B------:R4:W3:Y:S01]  /*4290*/  @!P0 LDG.E.U8 R16, desc[UR8][R26.64] ;  /* 0x000000081a108981 */ /* 0x0008e2000c1e1100 */
[----:B0-----:R-:W-:-:S05]  /*42a0*/  IADD3 R28, P3, PT, R9, R15, RZ ;  /* 0x0000000f091c7210 */ /* 0x001fca0007f7e0ff */
[----:B------:R-:W-:-:S05]  /*42b0*/  IMAD.X R29, R33, 0x1, R5, P3 ;  /* 0x00000001211d7824 */ /* 0x000fca00018e0605 */
[----:B------:R2:W3:Y:S01]  /*42c0*/  @!P0 LDG.E.U8 R24, desc[UR8][R28.64] ;  /* 0x000000081c188981 */ /* 0x0004e2000c1e1100 */
[----:B----4-:R-:W-:-:S03]  /*42d0*/  IADD3 R26, P2, PT, R9, R3, RZ ;  /* 0x00000003091a7210 */ /* 0x010fc60007f5e0ff */
[----:B------:R0:W-:Y:S02]  /*42e0*/  STL [R1+0x238], R3 ;  /* 0x0002380301007387 */ /* 0x0001e40000100800 */
[----:B------:R-:W-:Y:S01]  /*42f0*/  IMAD.X R27, R33, 0x1, R13, P2 ;  /* 0x00000001211b7824 */ /* 0x000fe200010e060d */
[----:B--2---:R-:W-:Y:S01]  /*4300*/  IADD3 R28, P2, PT, R9, R2, RZ ;  /* 0x00000002091c7210 */ /* 0x004fe20007f5e0ff */
[----:B0-----:R-:W2:Y:S04]  /*4310*/  LDL.LU R3, [R1+0x124] ;  /* 0x0001240001037983 */ /* 0x001ea80000300800 */
[----:B------:R0:W-:Y:S04]  /*4320*/  STL [R1+0x22c], R5 ;  /* 0x00022c0501007387 */ /* 0x0001e80000100800 */
[----:B0-----:R-:W4:Y:S04]  /*4330*/  LDL.LU R5, [R1+0x15c] ;  /* 0x00015c0001057983 */ /* 0x001f280000300800 */
[----:B------:R0:W-:Y:S04]  /*4340*/  STL [R1+0x240], R2 ;  /* 0x0002400201007387 */ /* 0x0001e80000100800 */
[----:B0-----:R-:W3:Y:S01]  /*4350*/  LDL.LU R2, [R1+0xe8] ;  /* 0x0000e80001027983 */ /* 0x001ee20000300800 */
[----:B------:R-:W-:-:S06]  /*4360*/  PRMT R7, RZ, 0x7610, R7 ;  /* 0x00007610ff077816 */ /* 0x000fcc0000000007 */
[----:B------:R0:W3:Y:S02]  /*4370*/  @!P0 LDG.E.U8 R7, desc[UR8][R20.64] ;  /* 0x0000000814078981 */ /* 0x0000e4000c1e1100 */
[----:B0-----:R-:W-:-:S06]  /*4380*/  PRMT R20, RZ, 0x7610, R20 ;  /* 0x00007610ff147816 */ /* 0x001fcc0000000014 */
[----:B------:R0:W3:Y:S01]  /*4390*/  @!P0 LDG.E.U8 R20, desc[UR8][R30.64] ;  /* 0x000000081e148981 */ /* 0x0000e2000c1e1100 */
[----:B------:R-:W-:Y:S02]  /*43a0*/  PRMT R21, RZ, 0x7610, R21 ;  /* 0x00007610ff157816 */ /* 0x000fe40000000015 */
[----:B0-----:R-:W-:Y:S02]  /*43b0*/  IADD3 R30, P1, PT, R9, R14, RZ ;  /* 0x0000000e091e7210 */ /* 0x001fe40007f3e0ff */
[----:B------:R-:W-:-:S03]  /*43c0*/  PRMT R35, RZ, 0x7610, R35 ;  /* 0x00007610ff237816 */ /* 0x000fc60000000023 */
[----:B------:R-:W-:-:S03]  /*43d0*/  IMAD.X R31, R33, 0x1, R12, P1 ;  /* 0x00000001211f7824 */ /* 0x000fc600008e060c */
[----:B------:R0:W3:Y:S04]  /*43e0*/  @!P0 LDG.E.U8 R35, desc[UR8][R26.64] ;  /* 0x000000081a238981 */ /* 0x0000e8000c1e1100 */
[----:B------:R1:W3:Y:S01]  /*43f0*/  @!P0 LDG.E.U8 R21, desc[UR8][R30.64] ;  /* 0x000000081e158981 */ /* 0x0002e2000c1e1100 */
[----:B------:R-:W-:Y:S02]  /*4400*/  PRMT R22, RZ, 0x7610, R22 ;  /* 0x00007610ff167816 */ /* 0x000fe40000000016 */
[----:B0-----:R-:W-:Y:S02]  /*4410*/  PRMT R26, RZ, 0x7610, R26 ;  /* 0x00007610ff1a7816 */ /* 0x001fe4000000001a */
[----:B-1----:R-:W-:Y:S02]  /*4420*/  IADD3 R30, P1, PT, R9, R10, RZ ;  /* 0x0000000a091e7210 */ /* 0x002fe40007f3e0ff */
[----:B------:R-:W-:-:S03]  /*4430*/  PRMT R27, RZ, 0x7610, R27 ;  /* 0x00007610ff1b7816 */ /* 0x000fc6000000001b */
[----:B--2---:R-:W-:-:S05]  /*4440*/  IMAD.X R31, R33, 0x1, R3, P1 ;  /* 0x00000001211f7824 */ /* 0x004fca00008e0603 */
[----:B------:R0:W2:Y:S01]  /*4450*/  @!P0 LDG.E.U8 R26, desc[UR8][R30.64] ;  /* 0x000000081e1a8981 */ /* 0x0000a2000c1e1100 */
[----:B----4-:R-:W-:-:S03]  /*4460*/  IMAD.X R29, R33, 0x1, R5, P2 ;  /* 0x00000001211d7824 */ /* 0x010fc600010e0605 */
[----:B0-----:R-:W0:Y:S04]  /*4470*/  LDS.U8 R30, [R0+UR5] ;  /* 0x00000005001e7984 */ /* 0x001e280008000000 */
[----:B------:R-:W-:Y:S04]  /*4480*/  LDS.U8 R31, [R0+UR5+0x808] ;  /* 0x00080805001f7984 */ /* 0x000fe80008000000 */
[----:B------:R1:W4:Y:S01]  /*4490*/  @!P0 LDG.E.U8 R27, desc[UR8][R28.64] ;  /* 0x000000081c1b8981 */ /* 0x000322000c1e1100 */
[----:B---3--:R-:W-:-:S03]  /*44a0*/  IADD3 R32, P3, PT, R9, R2, RZ ;  /* 0x0000000209207210 */ /* 0x008fc60007f7e0ff */
[----:B------:R3:W-:Y:S02]  /*44b0*/  STL [R1+0x244], R2 ;  /* 0x0002440201007387 */ /* 0x0007e40000100800 */
[----:B------:R-:W-:Y:S02]  /*44c0*/  IMAD.X R33, R33, 0x1, R8, P3 ;  /* 0x0000000121217824 */ /* 0x000fe400018e0608 */
[----:B-1----:R-:W-:Y:S04]  /*44d0*/  LDS.U8 R29, [R0+UR5+0x8] ;  /* 0x00000805001d7984 */ /* 0x002fe80008000000 */
[----:B------:R1:W2:Y:S01]  /*44e0*/  @!P0 LDG.E.U8 R22, desc[UR8][R32.64] ;  /* 0x0000000820168981 */ /* 0x0002a2000c1e1100 */
[----:B---3--:R-:W-:-:S03]  /*44f0*/  LOP3.LUT R2, R0, 0x150, RZ, 0x3c, !PT ;  /* 0x0000015000027812 */ /* 0x008fc600078e3cff */
[----:B------:R-:W-:Y:S04]  /*4500*/  LDS.U8 R28, [R0+UR5+0x800] ;  /* 0x00080005001c7984 */ /* 0x000fe80008000000 */
[----:B------:R-:W-:Y:S04]  /*4510*/  LDS.U8 R57, [R2+UR5] ;  /* 0x0000000502397984 */ /* 0x000fe80008000000 */
[----:B-1----:R-:W1:Y:S04]  /*4520*/  LDS.U8 R32, [R0+UR5+0x880] ;  /* 0x0008800500207984 */ /* 0x002e680008000000 */
[----:B------:R-:W3:Y:S04]  /*4530*/  LDS.U8 R58, [R2+UR5+0x88] ;  /* 0x00008805023a7984 */ /* 0x000ee80008000000 */
[----:B------:R0:W-:Y:S02]  /*4540*/  STL [R1+0x248], R5 ;  /* 0x0002480501007387 */ /* 0x0001e40000100800 */
[----:B0-----:R-:W-:Y:S01]  /*4550*/  IMAD R30, R61, 0x100, R30 ;  /* 0x000001003d1e7824 */ /* 0x001fe200078e021e */
[----:B------:R-:W-:Y:S01]  /*4560*/  LOP3.LUT R61, R11, 0x180, RZ, 0xc0, !PT ;  /* 0x000001800b3d7812 */ /* 0x000fe200078ec0ff */
[----:B------:R-:W-:Y:S04]  /*4570*/  LDS.U8 R13, [R2+UR5+0x8] ;  /* 0x00000805020d7984 */ /* 0x000fe80008000000 */
[----:B------:R-:W-:Y:S01]  /*4580*/  LDS.U8 R14, [R2+UR5+0x80] ;  /* 0x00008005020e7984 */ /* 0x000fe20008000000 */
[----:B------:R-:W-:-:S03]  /*4590*/  LOP3.LUT R5, R0, 0x110, RZ, 0x3c, !PT ;  /* 0x0000011000057812 */ /* 0x000fc600078e3cff */
[----:B------:R-:W-:Y:S04]  /*45a0*/  LDS.U8 R15, [R2+UR5+0x800] ;  /* 0x00080005020f7984 */ /* 0x000fe80008000000 */
[----:B------:R-:W-:Y:S04]  /*45b0*/  LDS.U8 R43, [R5+UR5] ;  /* 0x00000005052b7984 */ /* 0x000fe80008000000 */
[----:B------:R-:W0:Y:S04]  /*45c0*/  LDS.U8 R12, [R5+UR5+0x88] ;  /* 0x00008805050c7984 */ /* 0x000e280008000000 */
[----:B------:R-:W-:Y:S04]  /*45d0*/  LDS.U8 R33, [R5+UR5+0x8] ;  /* 0x0000080505217984 */ /* 0x000fe80008000000 */
[----:B------:R-:W0:Y:S01]  /*45e0*/  LDS.U8 R44, [R5+UR5+0x80] ;  /* 0x00008005052c7984 */ /* 0x000e220008000000 */
[----:B-1----:R-:W-:-:S03]  /*45f0*/  IMAD R31, R32, 0x100, R31 ;  /* 0x00000100201f7824 */ /* 0x002fc600078e021f */
[----:B------:R-:W1:Y:S01]  /*4600*/  LDS.U8 R8, [R2+UR5+0x888] ;  /* 0x0008880502087984 */ /* 0x000e620008000000 */
[----:B---3--:R-:W-:Y:S01]  /*4610*/  IMAD R32, R58, 0x100, R57 ;  /* 0x000001003a207824 */ /* 0x008fe200078e0239 */
[----:B------:R-:W-:Y:S02]  /*4620*/  SHF.R.U32.HI R57, RZ, 0x3, R61 ;  /* 0x00000003ff397819 */ /* 0x000fe4000001163d */
[----:B------:R-:W-:Y:S04]  /*4630*/  LDS.U8 R45, [R5+UR5+0x800] ;  /* 0x00080005052d7984 */ /* 0x000fe80008000000 */
[----:B------:R-:W3:Y:S01]  /*4640*/  LDS.U8 R46, [R5+UR5+0x888] ;  /* 0x00088805052e7984 */ /* 0x000ee20008000000 */
[----:B------:R-:W-:-:S03]  /*4650*/  LOP3.LUT R57, R57, 0x1ff, R11, 0x78, !PT ;  /* 0x000001ff39397812 */ /* 0x000fc600078e780b */
[----:B------:R-:W-:Y:S04]  /*4660*/  LDS.U8 R9, [R2+UR5+0x808] ;  /* 0x0008080502097984 */ /* 0x000fe80008000000 */
[----:B------:R-:W3:Y:S04]  /*4670*/  LDS.U8 R10, [R2+UR5+0x880] ;  /* 0x00088005020a7984 */ /* 0x000ee80008000000 */
[----:B------:R-:W3:Y:S01]  /*4680*/  LDS.U8 R11, [R0+UR5+0x1000] ;  /* 0x00100005000b7984 */ /* 0x000ee20008000000 */
[----:B------:R-:W-:Y:S02]  /*4690*/  IMAD R29, R60, 0x100, R29 ;  /* 0x000001003c1d7824 */ /* 0x000fe400078e021d */
[----:B------:R-:W-:Y:S01]  /*46a0*/  IMAD R28, R59, 0x100, R28 ;  /* 0x000001003b1c7824 */ /* 0x000fe200078e021c */
[----:B------:R-:W-:Y:S01]  /*46b0*/  STL [R1+0x24c], R3 ;  /* 0x00024c0301007387 */ /* 0x000fe20000100800 */
[----:B0-----:R-:W-:-:S03]  /*46c0*/  IMAD R60, R12, 0x100, R43 ;  /* 0x000001000c3c7824 */ /* 0x001fc600078e022b */
[----:B------:R-:W2:Y:S04]  /*46d0*/  LDL.LU R43, [R1+0x274] ;  /* 0x00027400012b7983 */ /* 0x000ea80000300800 */
[----:B------:R-:W2:Y:S01]  /*46e0*/  LDL.LU R12, [R1+0x270] ;  /* 0x00027000010c7983 */ /* 0x000ea20000300800 */
[----:B------:R-:W-:Y:S02]  /*46f0*/  IMAD R59, R44, 0x100, R33 ;  /* 0x000001002c3b7824 */ /* 0x000fe400078e0221 */
[----:B------:R-:W-:Y:S01]  /*4700*/  IMAD R33, R14, 0x100, R13 ;  /* 0x000001000e217824 */ /* 0x000fe200078e020d */
[----:B------:R-:W-:Y:S01]  /*4710*/  LDS.U8 R47, [R5+UR5+0x808] ;  /* 0x00080805052f7984 */ /* 0x000fe20008000000 */
[----:B-1----:R-:W-:-:S03]  /*4720*/  IMAD R44, R8, 0x100, R15 ;  /* 0x00000100082c7824 */ /* 0x002fc600078e020f */
[----:B------:R-:W2:Y:S04]  /*4730*/  LDL.LU R13, [R1+0x26c] ;  /* 0x00026c00010d7983 */ /* 0x000ea80000300800 */
[----:B------:R-:W2:Y:S01]  /*4740*/  LDL.LU R14, [R1+0x268] ;  /* 0x00026800010e7983 */ /* 0x000ea20000300800 */
[----:B---3--:R-:W-:-:S03]  /*4750*/  IMAD R46, R46, 0x100, R45 ;  /* 0x000001002e2e7824 */ /* 0x008fc600078e022d */
[----:B------:R-:W3:Y:S04]  /*4760*/  LDL.LU R15, [R1+0x264] ;  /* 0x00026400010f7983 */ /* 0x000ee80000300800 */
[----:B------:R-:W2:Y:S01]  /*4770*/  LDL.LU R8, [R1+0x260] ;  /* 0x0002600001087983 */ /* 0x000ea20000300800 */
[----:B------:R-:W-:-:S03]  /*4780*/  IMAD R45, R10, 0x100, R9 ;  /* 0x000001000a2d7824 */ /* 0x000fc600078e0209 */
[----:B------:R-:W-:Y:S04]  /*4790*/  LDS.U8 R48, [R5+UR5+0x880] ;  /* 0x0008800505307984 */ /* 0x000fe80008000000 */
[----:B------:R-:W2:Y:S04]  /*47a0*/  LDL.LU R9, [R1+0x25c] ;  /* 0x00025c0001097983 */ /* 0x000ea80000300800 */
[----:B------:R-:W2:Y:S04]  /*47b0*/  LDL.LU R10, [R1+0x258] ;  /* 0x00025800010a7983 */ /* 0x000ea80000300800 */
[----:B------:R-:W-:Y:S04]  /*47c0*/  STL [R1], R11 ;  /* 0x0000000b01007387 */ /* 0x000fe80000100800 */
[----:B------:R-:W0:Y:S04]  /*47d0*/  LDS.U8 R11, [R0+UR5+0x2000] ;  /* 0x00200005000b7984 */ /* 0x000e280008000000 */
[----:B------:R-:W-:Y:S04]  /*47e0*/  LDS.U8 R61, [R0+UR5+0x1088] ;  /* 0x00108805003d7984 */ /* 0x000fe80008000000 */
[----:B------:R-:W-:Y:S04]  /*47f0*/  LDS.U8 R58, [R0+UR5+0x1008] ;  /* 0x00100805003a7984 */ /* 0x000fe80008000000 */
[----:B0-----:R-:W-:Y:S04]  /*4800*/  STL [R1+0x80], R11 ;  /* 0x0000800b01007387 */ /* 0x001fe80000100800 */
[----:B------:R-:W0:Y:S04]  /*4810*/  LDS.U8 R11, [R0+UR5+0x2088] ;  /* 0x00208805000b7984 */ /* 0x000e280008000000 */
        /* <DEDUP_REMOVED lines=23> */
[----:B------:R-:W0:Y:S01]  /*4990*/  LDS.U8 R11, [R0+UR5+0x3888] ;  /* 0x00388805000b7984 */ /* 0x000e220008000000 */
[----:B------:R-:W-:-:S05]  /*49a0*/  LOP3.LUT R3, R0, 0x40, RZ, 0x3c, !PT ;  /* 0x0000004000037812 */ /* 0x000fca00078e3cff */
[----:B------:R-:W-:Y:S04]  /*49b0*/  LDS.U8 R49, [R3+UR5] ;  /* 0x0000000503317984 */ /* 0x000fe80008000000 */
[----:B------:R-:W-:Y:S04]  /*49c0*/  LDS.U8 R50, [R3+UR5+0x88] ;  /* 0x0000880503327984 */ /* 0x000fe80008000000 */
[----:B------:R-:W-:Y:S04]  /*49d0*/  LDS.U8 R51, [R3+UR5+0x8] ;  /* 0x0000080503337984 */ /* 0x000fe80008000000 */
[----:B------:R-:W-:Y:S04]  /*49e0*/  LDS.U8 R52, [R3+UR5+0x80] ;  /* 0x0000800503347984 */ /* 0x000fe80008000000 */
[----:B------:R-:W-:Y:S04]  /*49f0*/  LDS.U8 R53, [R3+UR5+0x800] ;  /* 0x0008000503357984 */ /* 0x000fe80008000000 */
[----:B------:R-:W-:Y:S04]  /*4a00*/  LDS.U8 R54, [R3+UR5+0x888] ;  /* 0x0008880503367984 */ /* 0x000fe80008000000 */
[----:B------:R-:W-:Y:S04]  /*4a10*/  LDS.U8 R55, [R3+UR5+0x808] ;  /* 0x0008080503377984 */ /* 0x000fe80008000000 */
[----:B------:R-:W-:Y:S04]  /*4a20*/  LDS.U8 R56, [R3+UR5+0x880] ;  /* 0x0008800503387984 */ /* 0x000fe80008000000 */
[----:B0-----:R-:W-:Y:S04]  /*4a30*/  STL [R1+0xf8], R11 ;  /* 0x0000f80b01007387 */ /* 0x001fe80000100800 */
[----:B------:R-:W0:Y:S04]  /*4a40*/  LDS.U8 R11, [R0+UR5+0x3808] ;  /* 0x00380805000b7984 */ /* 0x000e280008000000 */
[----:B0-----:R-:W-:Y:S04]  /*4a50*/  STL [R1+0xf4], R11 ;  /* 0x0000f40b01007387 */ /* 0x001fe80000100800 */
[----:B------:R-:W0:Y:S01]  /*4a60*/  LDS.U8 R11, [R0+UR5+0x3880] ;  /* 0x00388005000b7984 */ /* 0x000e220008000000 */
[----:B------:R-:W-:-:S02]  /*4a70*/  IMAD R47, R48, 0x100, R47 ;  /* 0x00000100302f7824 */ /* 0x000fc400078e022f */
[----:B------:R-:W-:Y:S01]  /*4a80*/  IMAD R49, R50, 0x100, R49 ;  /* 0x0000010032317824 */ /* 0x000fe200078e0231 */
[----:B------:R-:W-:Y:S01]  /*4a90*/  LDS.U8 R48, [R0+UR5+0x1880] ;  /* 0x0018800500307984 */ /* 0x000fe20008000000 */
[----:B------:R-:W-:Y:S02]  /*4aa0*/  IMAD R51, R52, 0x100, R51 ;  /* 0x0000010034337824 */ /* 0x000fe400078e0233 */
[----:B------:R-:W-:Y:S01]  /*4ab0*/  IMAD R53, R54, 0x100, R53 ;  /* 0x0000010036357824 */ /* 0x000fe200078e0235 */
[----:B------:R-:W-:Y:S01]  /*4ac0*/  LDS.U8 R52, [R0+UR5+0x1888] ;  /* 0x0018880500347984 */ /* 0x000fe20008000000 */
[----:B------:R-:W-:-:S03]  /*4ad0*/  IMAD R55, R56, 0x100, R55 ;  /* 0x0000010038377824 */ /* 0x000fc600078e0237 */
[----:B------:R-:W-:Y:S04]  /*4ae0*/  LDS.U8 R56, [R0+UR5+0x1080] ;  /* 0x0010800500387984 */ /* 0x000fe80008000000 */
[----:B------:R-:W-:Y:S04]  /*4af0*/  LDS.U8 R54, [R0+UR5+0x1800] ;  /* 0x0018000500367984 */ /* 0x000fe80008000000 */
[----:B------:R-:W-:Y:S04]  /*4b00*/  LDS.U8 R50, [R0+UR5+0x1808] ;  /* 0x0018080500327984 */ /* 0x000fe80008000000 */
[----:B0-----:R0:W-:Y:S04]  /*4b10*/  STL [R1+0xf0], R11 ;  /* 0x0000f00b01007387 */ /* 0x0011e80000100800 */
[----:B0-----:R-:W2:Y:S04]  /*4b20*/  LDL.LU R11, [R1+0x254] ;  /* 0x00025400010b7983 */ /* 0x001ea80000300800 */
[----:B------:R-:W-:Y:S04]  /*4b30*/  STL [R1+0x250], R0 ;  /* 0x0002500001007387 */ /* 0x000fe80000100800 */
        /* <DEDUP_REMOVED lines=47> */
[----:B------:R-:W1:Y:S04]  /*4e30*/  LDS.U8 R5, [R3+UR5+0x1000] ;  /* 0x0010000503057984 */ /* 0x000e680008000000 */
[----:B0-----:R-:W-:Y:S04]  /*4e40*/  STL [R1+0x1bc], R0 ;  /* 0x0001bc0001007387 */ /* 0x001fe80000100800 */
[----:B------:R-:W0:Y:S04]  /*4e50*/  LDS.U8 R0, [R3+UR5+0x1088] ;  /* 0x0010880503007984 */ /* 0x000e280008000000 */
[----:B-1----:R-:W-:Y:S04]  /*4e60*/  STL [R1+0x20], R5 ;  /* 0x0000200501007387 */ /* 0x002fe80000100800 */
        /* <DEDUP_REMOVED lines=55> */
[----:B------:R-:W2:Y:S04]  /*51e0*/  LDS.U8 R3, [R2+UR5+0x1808] ;  /* 0x0018080502037984 */ /* 0x000ea80008000000 */
[----:B-1----:R-:W-:Y:S04]  /*51f0*/  STL [R1+0x164], R5 ;  /* 0x0001640501007387 */ /* 0x002fe80000100800 */
[----:B------:R-:W1:Y:S04]  /*5200*/  LDS.U8 R5, [R2+UR5+0x1880] ;  /* 0x0018800502057984 */ /* 0x000e680008000000 */
[----:B0-----:R-:W-:Y:S04]  /*5210*/  STL [R1+0x160], R0 ;  /* 0x0001600001007387 */ /* 0x001fe80000100800 */
[----:B------:R-:W0:Y:S04]  /*5220*/  LDS.U8 R0, [R2+UR5+0x2000] ;  /* 0x0020000502007984 */ /* 0x000e280008000000 */
[----:B--2---:R-:W-:Y:S04]  /*5230*/  STL [R1+0x48], R3 ;  /* 0x0000480301007387 */ /* 0x004fe80000100800 */
        /* <DEDUP_REMOVED lines=22> */
[----:B------:R-:W-:Y:S04]  /*53a0*/  LDS.U8 R0, [R2+UR5+0x3800] ;  /* 0x0038000502007984 */ /* 0x000fe80008000000 */
[----:B--2---:R-:W-:Y:S04]  /*53b0*/  STL [R1+0x1d0], R3 ;  /* 0x0001d00301007387 */ /* 0x004fe80000100800 */
[----:B------:R-:W-:Y:S04]  /*53c0*/  LDS.U8 R3, [R2+UR5+0x3888] ;  /* 0x0038880502037984 */ /* 0x000fe80008000000 */
[----:B-1----:R-:W-:Y:S04]  /*53d0*/  STL [R1+0x1cc], R5 ;  /* 0x0001cc0501007387 */ /* 0x002fe80000100800 */
[----:B------:R-:W-:Y:S04]  /*53e0*/  LDS.U8 R5, [R2+UR5+0x3808] ;  /* 0x0038080502057984 */ /* 0x000fe80008000000 */
[----:B------:R-:W-:Y:S01]  /*53f0*/  LDS.U8 R2, [R2+UR5+0x3880] ;  /* 0x0038800502027984 */ /* 0x000fe20008000000 */
[----:B------:R-:W-:Y:S06]  /*5400*/  BAR.SYNC.DEFER_BLOCKING 0x0 ;  /* 0x0000000000007b1d */ /* 0x000fec0000010000 */
[----:B------:R-:W-:Y:S04]  /*5410*/  STS.U8 [R57+UR5], R24 ;  /* 0x0000001839007988 */ /* 0x000fe80008000005 */
[----:B------:R0:W-:Y:S04]  /*5420*/  STS.U8 [R57+UR5+0x400], R20 ;  /* 0x0004001439007988 */ /* 0x0001e80008000005 */
[----:B------:R-:W-:Y:S04]  /*5430*/  STS.U8 [R57+UR5+0x800], R16 ;  /* 0x0008001039007988 */ /* 0x000fe80008000005 */
[----:B------:R-:W-:Y:S01]  /*5440*/  STS.U8 [R57+UR5+0xc00], R19 ;  /* 0x000c001339007988 */ /* 0x000fe20008000005 */
[----:B0-----:R-:W-:-:S03]  /*5450*/  F2FP.F16.E5M2.UNPACK_B R20, R49 ;  /* 0x00000031ff14723e */ /* 0x001fc600020004ff */
[----:B------:R-:W-:Y:S04]  /*5460*/  STS.U8 [R57+UR5+0x1000], R7 ;  /* 0x0010000739007988 */ /* 0x000fe80008000005 */
[----:B------:R-:W-:Y:S04]  /*5470*/  STS.U8 [R57+UR5+0x1400], R17 ;  /* 0x0014001139007988 */ /* 0x000fe80008000005 */
[----:B------:R-:W-:Y:S04]  /*5480*/  STS.U8 [R57+UR5+0x1800], R6 ;  /* 0x0018000639007988 */ /* 0x000fe80008000005 */
[----:B------:R0:W-:Y:S04]  /*5490*/  STS.U8 [R57+UR5+0x1c00], R21 ;  /* 0x001c001539007988 */ /* 0x0001e80008000005 */
[----:B0-----:R-:W2:Y:S04]  /*54a0*/  LDL.LU R57, [R1] ;  /* 0x0000000001397983 */ /* 0x001ea80000300800 */
[----:B------:R-:W2:Y:S04]  /*54b0*/  LDL R49, [R1+0x1d4] ;  /* 0x0001d40001317983 */ /* 0x000ea80000100800 */
[----:B------:R-:W-:Y:S04]  /*54c0*/  STS.U8 [R4+UR5+0x200], R35 ;  /* 0x0002002304007988 */ /* 0x000fe80008000005 */
[----:B------:R-:W-:Y:S04]  /*54d0*/  STS.U8 [R4+UR5+0x600], R25 ;  /* 0x0006001904007988 */ /* 0x000fe80008000005 */
[----:B------:R0:W-:Y:S04]  /*54e0*/  STS.U8 [R4+UR5+0xa00], R34 ;  /* 0x000a002204007988 */ /* 0x0001e80008000005 */
[----:B----4-:R-:W-:Y:S04]  /*54f0*/  STS.U8 [R4+UR5+0xe00], R27 ;  /* 0x000e001b04007988 */ /* 0x010fe80008000005 */
[----:B------:R-:W-:Y:S04]  /*5500*/  STS.U8 [R4+UR5+0x1200], R23 ;  /* 0x0012001704007988 */ /* 0x000fe80008000005 */
[----:B------:R-:W-:Y:S04]  /*5510*/  STS.U8 [R4+UR5+0x1600], R26 ;  /* 0x0016001a04007988 */ /* 0x000fe80008000005 */
[----:B------:R1:W-:Y:S04]  /*5520*/  STS.U8 [R4+UR5+0x1a00], R18 ;  /* 0x001a001204007988 */ /* 0x0003e80008000005 */
[----:B------:R4:W-:Y:S01]  /*5530*/  STS.U8 [R4+UR5+0x1e00], R22 ;  /* 0x001e001604007988 */ /* 0x0009e20008000005 */
[----:B------:R-:W-:Y:S01]  /*5540*/  BAR.SYNC.DEFER_BLOCKING 0x0 ;  /* 0x0000000000007b1d */ /* 0x000fe20000010000 */
[----:B------:R-:W-:-:S02]  /*5550*/  F2FP.F16.E5M2.UNPACK_B R16, R30 ;  /* 0x0000001eff10723e */ /* 0x000fc400020004ff */
[----:B------:R-:W-:Y:S02]  /*5560*/  F2FP.F16.E5M2.UNPACK_B R19, R31 ;  /* 0x0000001fff13723e */ /* 0x000fe400020004ff */
[----:B------:R-:W-:Y:S02]  /*5570*/  F2FP.F16.E5M2.UNPACK_B R30, R46 ;  /* 0x0000002eff1e723e */ /* 0x000fe400020004ff */
[----:B------:R-:W-:Y:S02]  /*5580*/  F2FP.F16.E5M2.UNPACK_B R31, R47 ;  /* 0x0000002fff1f723e */ /* 0x000fe400020004ff */
[----:B0-----:R-:W-:Y:S02]  /*5590*/  F2FP.F16.E5M2.UNPACK_B R34, R44 ;  /* 0x0000002cff22723e */ /* 0x001fe400020004ff */
[----:B------:R-:W-:Y:S02]  /*55a0*/  F2FP.F16.E5M2.UNPACK_B R35, R45 ;  /* 0x0000002dff23723e */ /* 0x000fe400020004ff */
[----:B------:R-:W-:-:S02]  /*55b0*/  F2FP.F16.E5M2.UNPACK_B R17, R29 ;  /* 0x0000001dff11723e */ /* 0x000fc400020004ff */
[----:B-1----:R-:W-:Y:S02]  /*55c0*/  F2FP.F16.E5M2.UNPACK_B R18, R28 ;  /* 0x0000001cff12723e */ /* 0x002fe400020004ff */
[----:B------:R-:W-:Y:S02]  /*55d0*/  F2FP.F16.E5M2.UNPACK_B R21, R51 ;  /* 0x00000033ff15723e */ /* 0x000fe400020004ff */
[----:B----4-:R-:W-:Y:S02]  /*55e0*/  F2FP.F16.E5M2.UNPACK_B R22, R53 ;  /* 0x00000035ff16723e */ /* 0x010fe400020004ff */
[----:B------:R-:W-:Y:S02]  /*55f0*/  F2FP.F16.E5M2.UNPACK_B R23, R55 ;  /* 0x00000037ff17723e */ /* 0x000fe400020004ff */
[----:B------:R-:W-:Y:S02]  /*5600*/  F2FP.F16.E5M2.UNPACK_B R28, R60 ;  /* 0x0000003cff1c723e */ /* 0x000fe400020004ff */
[----:B------:R-:W-:-:S02]  /*5610*/  F2FP.F16.E5M2.UNPACK_B R29, R59 ;  /* 0x0000003bff1d723e */ /* 0x000fc400020004ff */
[----:B------:R-:W-:Y:S01]  /*5620*/  F2FP.F16.E5M2.UNPACK_B R32, R32 ;  /* 0x00000020ff20723e */ /* 0x000fe200020004ff */
[----:B------:R-:W4:Y:S01]  /*5630*/  LDL.LU R59, [R1+0x4] ;  /* 0x00000400013b7983 */ /* 0x000f220000300800 */
[----:B------:R-:W-:-:S03]  /*5640*/  F2FP.F16.E5M2.UNPACK_B R33, R33 ;  /* 0x00000021ff21723e */ /* 0x000fc600020004ff */
[----:B--2---:R-:W0:Y:S04]  /*5650*/  LDSM.16.M88.4 R24, [R49+UR5] ;  /* 0x000000053118783b */ /* 0x004e280008000200 */
[----:B------:R-:W1:Y:S01]  /*5660*/  LDSM.16.M88.4 R44, [R49+UR5+0x1000] ;  /* 0x00100005312c783b */ /* 0x000e620008000200 */
[----:B0-----:R-:W-:Y:S02]  /*5670*/  F2FP.F16.E5M2.UNPACK_B R6, R24 ;  /* 0x00000018ff06723e */ /* 0x001fe400020004ff */
[----:B------:R-:W-:-:S07]  /*5680*/  F2FP.F16.E5M2.UNPACK_B R7, R25 ;  /* 0x00000019ff07723e */ /* 0x000fce00020004ff */
[-C--:B------:R-:W-:Y:S08]  /*5690*/  HMMA.16816.F32 R36, R16, R6.reuse, R36 ;  /* 0x000000061024723c */ /* 0x080ff00000001824 */
[----:B------:R-:W-:Y:S01]  /*56a0*/  HMMA.16816.F32 R40, R20, R6, R40 ;  /* 0x000000061428723c */ /* 0x000fe20000001828 */
[----:B-1----:R-:W-:Y:S02]  /*56b0*/  F2FP.F16.E5M2.UNPACK_B R6, R44 ;  /* 0x0000002cff06723e */ /* 0x002fe400020004ff */
[----:B------:R-:W-:-:S07]  /*56c0*/  F2FP.F16.E5M2.UNPACK_B R7, R45 ;  /* 0x0000002dff07723e */ /* 0x000fce00020004ff */
[-C--:B---3--:R-:W-:Y:S08]  /*56d0*/  HMMA.16816.F32 R12, R16, R6.reuse, R12 ;  /* 0x00000006100c723c */ /* 0x088ff0000000180c */
[----:B------:R-:W-:Y:S01]  /*56e0*/  HMMA.16816.F32 R8, R20, R6, R8 ;  /* 0x000000061408723c */ /* 0x000fe20000001808 */
[----:B------:R-:W-:Y:S01]  /*56f0*/  F2FP.F16.E5M2.UNPACK_B R24, R24.H1 ;  /* 0x00000018ff18723e */ /* 0x000fe200030004ff */
[----:B------:R-:W2:Y:S01]  /*5700*/  LDL.LU R22, [R1+0xc] ;  /* 0x00000c0001167983 */ /* 0x000ea20000300800 */
[----:B------:R-:W-:-:S02]  /*5710*/  F2FP.F16.E5M2.UNPACK_B R25, R25.H1 ;  /* 0x00000019ff19723e */ /* 0x000fc400030004ff */
[----:B------:R-:W-:Y:S01]  /*5720*/  F2FP.F16.E5M2.UNPACK_B R44, R44.H1 ;  /* 0x0000002cff2c723e */ /* 0x000fe200030004ff */
[----:B------:R-:W4:Y:S01]  /*5730*/  LDL.LU R23, [R1+0x8] ;  /* 0x0000080001177983 */ /* 0x000f220000300800 */
[----:B------:R-:W-:-:S03]  /*5740*/  F2FP.F16.E5M2.UNPACK_B R45, R45.H1 ;  /* 0x0000002dff2d723e */ /* 0x000fc600030004ff */
[C---:B------:R-:W-:Y:S08]  /*5750*/  HMMA.16816.F32 R36, R28.reuse, R24, R36 ;  /* 0x000000181c24723c */ /* 0x040ff00000001824 */
[-C--:B------:R-:W-:Y:S01]  /*5760*/  HMMA.16816.F32 R12, R28, R44.reuse, R12 ;  /* 0x0000002c1c0c723c */ /* 0x080fe2000000180c */
[----:B------:R-:W3:Y:S04]  /*5770*/  LDL.LU R28, [R1+0x1c] ;  /* 0x00001c00011c7983 */ /* 0x000ee80000300800 */
[----:B------:R-:W2:Y:S03]  /*5780*/  LDL.LU R29, [R1+0x18] ;  /* 0x00001800011d7983 */ /* 0x000ea60000300800 */
[C---:B------:R-:W-:Y:S01]  /*5790*/  HMMA.16816.F32 R8, R32.reuse, R44, R8 ;  /* 0x0000002c2008723c */ /* 0x040fe20000001808 */
[----:B------:R-:W2:Y:S04]  /*57a0*/  LDL.LU R30, [R1+0x14] ;  /* 0x00001400011e7983 */ /* 0x000ea80000300800 */
[----:B------:R-:W3:Y:S04]  /*57b0*/  LDL.LU R31, [R1+0x10] ;  /* 0x00001000011f7983 */ /* 0x000ee80000300800 */
[----:B------:R-:W3:Y:S01]  /*57c0*/  LDL.LU R45, [R1+0x20] ;  /* 0x00002000012d7983 */ /* 0x000ee20000300800 */
[----:B------:R-:W-:Y:S03]  /*57d0*/  HMMA.16816.F32 R40, R32, R24, R40 ;  /* 0x000000182028723c */ /* 0x000fe60000001828 */
[----:B------:R-:W3:Y:S04]  /*57e0*/  LDL.LU R24, [R1+0x40] ;  /* 0x0000400001187983 */ /* 0x000ee80000300800 */
[----:B------:R-:W3:Y:S04]  /*57f0*/  LDL.LU R25, [R1+0x3c] ;  /* 0x00003c0001197983 */ /* 0x000ee80000300800 */
[----:B------:R-:W3:Y:S04]  /*5800*/  LDL.LU R60, [R1+0x38] ;  /* 0x00003800013c7983 */ /* 0x000ee80000300800 */
[----:B------:R-:W3:Y:S01]  /*5810*/  LDL.LU R55, [R1+0x34] ;  /* 0x0000340001377983 */ /* 0x000ee20000300800 */
[----:B------:R-:W-:-:S03]  /*5820*/  IMAD R16, R61, 0x100, R57 ;  /* 0x000001003d107824 */ /* 0x000fc600078e0239 */
[----:B------:R-:W3:Y:S04]  /*5830*/  LDL.LU R53, [R1+0x30] ;  /* 0x0000300001357983 */ /* 0x000ee80000300800 */
[----:B------:R-:W3:Y:S04]  /*5840*/  LDL.LU R51, [R1+0x2c] ;  /* 0x00002c0001337983 */ /* 0x000ee80000300800 */
[----:B------:R-:W3:Y:S04]  /*5850*/  LDL.LU R49, [R1+0x28] ;  /* 0x0000280001317983 */ /* 0x000ee80000300800 */
[----:B------:R-:W3:Y:S01]  /*5860*/  LDL.LU R57, [R1+0x24] ;  /* 0x0000240001397983 */ /* 0x000ee20000300800 */
[----:B------:R-:W-:-:S02]  /*5870*/  IMAD R17, R56, 0x100, R58 ;  /* 0x0000010038117824 */ /* 0x000fc400078e023a */
[----:B------:R-:W-:Y:S02]  /*5880*/  IMAD R18, R52, 0x100, R54 ;  /* 0x0000010034127824 */ /* 0x000fe400078e0236 */
[----:B------:R-:W-:Y:S01]  /*5890*/  IMAD R19, R48, 0x100, R50 ;  /* 0x0000010030137824 */ /* 0x000fe200078e0232 */
[----:B------:R-:W-:Y:S01]  /*58a0*/  F2FP.F16.E5M2.UNPACK_B R16, R16 ;  /* 0x00000010ff10723e */ /* 0x000fe200020004ff */
[----:B------:R-:W3:Y:S01]  /*58b0*/  LDL R32, [R1+0x1d8] ;  /* 0x0001d80001207983 */ /* 0x000ee20000100800 */
[----:B------:R-:W-:Y:S02]  /*58c0*/  F2FP.F16.E5M2.UNPACK_B R17, R17 ;  /* 0x00000011ff11723e */ /* 0x000fe400020004ff */
[----:B------:R-:W-:Y:S01]  /*58d0*/  F2FP.F16.E5M2.UNPACK_B R18, R18 ;  /* 0x00000012ff12723e */ /* 0x000fe200020004ff */
[----:B------:R-:W3:Y:S01]  /*58e0*/  LDL.LU R33, [R1+0x60] ;  /* 0x0000600001217983 */ /* 0x000ee20000300800 */
[----:B------:R-:W-:Y:S02]  /*58f0*/  F2FP.F16.E5M2.UNPACK_B R19, R19 ;  /* 0x00000013ff13723e */ /* 0x000fe400020004ff */
[----:B------:R-:W-:Y:S01]  /*5900*/  F2FP.F16.E5M2.UNPACK_B R6, R26 ;  /* 0x0000001aff06723e */ /* 0x000fe200020004ff */
[----:B------:R-:W3:Y:S01]  /*5910*/  LDL.LU R34, [R1+0x5c] ;  /* 0x00005c0001227983 */ /* 0x000ee20000300800 */
[----:B------:R-:W-:-:S02]  /*5920*/  F2FP.F16.E5M2.UNPACK_B R7, R27 ;  /* 0x0000001bff07723e */ /* 0x000fc400020004ff */
[----:B------:R-:W-:Y:S01]  /*5930*/  F2FP.F16.E5M2.UNPACK_B R20, R46 ;  /* 0x0000002eff14723e */ /* 0x000fe200020004ff */
[----:B------:R-:W3:Y:S01]  /*5940*/  LDL.LU R35, [R1+0x58] ;  /* 0x0000580001237983 */ /* 0x000ee20000300800 */
[----:B------:R-:W-:-:S03]  /*5950*/  F2FP.F16.E5M2.UNPACK_B R21, R47 ;  /* 0x0000002fff15723e */ /* 0x000fc600020004ff */
[C---:B------:R-:W-:Y:S01]  /*5960*/  HMMA.16816.F32 R36, R16.reuse, R6, R36 ;  /* 0x000000061024723c */ /* 0x040fe20000001824 */
[----:B------:R-:W3:Y:S07]  /*5970*/  LDL.LU R44, [R1+0x54] ;  /* 0x00005400012c7983 */ /* 0x000eee0000300800 */
[----:B------:R-:W-:Y:S01]  /*5980*/  HMMA.16816.F32 R12, R16, R20, R12 ;  /* 0x00000014100c723c */ /* 0x000fe2000000180c */
[----:B----4-:R-:W-:Y:S02]  /*5990*/  IMAD R19, R59, 0x100, R23 ;  /* 0x000001003b137824 */ /* 0x010fe400078e0217 */
[----:B--2---:R-:W-:-:S02]  /*59a0*/  IMAD R17, R30, 0x100, R29 ;  /* 0x000001001e117824 */ /* 0x004fc400078e021d */
[----:B---3--:R-:W-:Y:S02]  /*59b0*/  IMAD R18, R22, 0x100, R31 ;  /* 0x0000010016127824 */ /* 0x008fe400078e021f */
[----:B------:R-:W-:Y:S02]  /*59c0*/  IMAD R16, R28, 0x100, R45 ;  /* 0x000001001c107824 */ /* 0x000fe400078e022d */
[----:B------:R-:W2:Y:S04]  /*59d0*/  LDL.LU R45, [R1+0x50] ;  /* 0x00005000012d7983 */ /* 0x000ea80000300800 */
[----:B------:R-:W2:Y:S04]  /*59e0*/  LDL.LU R30, [R1+0x4c] ;  /* 0x00004c00011e7983 */ /* 0x000ea80000300800 */
[----:B------:R-:W3:Y:S04]  /*59f0*/  LDL.LU R31, [R1+0x48] ;  /* 0x00004800011f7983 */ /* 0x000ee80000300800 */
[----:B------:R-:W3:Y:S01]  /*5a00*/  LDL.LU R59, [R1+0x44] ;  /* 0x00004400013b7983 */ /* 0x000ee20000300800 */
[----:B------:R-:W-:-:S02]  /*5a10*/  IMAD R24, R25, 0x100, R24 ;  /* 0x0000010019187824 */ /* 0x000fc400078e0218 */
[----:B------:R-:W-:Y:S01]  /*5a20*/  IMAD R25, R55, 0x100, R60 ;  /* 0x0000010037197824 */ /* 0x000fe200078e023c */
[----:B------:R-:W4:Y:S04]  /*5a30*/  LDL.LU R56, [R1+0x80] ;  /* 0x0000800001387983 */ /* 0x000f280000300800 */
[----:B------:R-:W4:Y:S04]  /*5a40*/  LDL.LU R58, [R1+0x7c] ;  /* 0x00007c00013a7983 */ /* 0x000f280000300800 */
[----:B------:R-:W4:Y:S01]  /*5a50*/  LDL.LU R60, [R1+0x78] ;  /* 0x00007800013c7983 */ /* 0x000f220000300800 */
[----:B------:R-:W-:-:S03]  /*5a60*/  IMAD R28, R51, 0x100, R53 ;  /* 0x00000100331c7824 */ /* 0x000fc600078e0235 */
[----:B------:R-:W4:Y:S01]  /*5a70*/  LDL.LU R55, [R1+0x74] ;  /* 0x0000740001377983 */ /* 0x000f220000300800 */
[----:B------:R-:W-:-:S03]  /*5a80*/  IMAD R29, R57, 0x100, R49 ;  /* 0x00000100391d7824 */ /* 0x000fc600078e0231 */
[----:B------:R-:W4:Y:S04]  /*5a90*/  LDL.LU R53, [R1+0x70] ;  /* 0x0000700001357983 */ /* 0x000f280000300800 */
[----:B------:R-:W4:Y:S04]  /*5aa0*/  LDL.LU R51, [R1+0x6c] ;  /* 0x00006c0001337983 */ /* 0x000f280000300800 */
[----:B------:R-:W4:Y:S04]  /*5ab0*/  LDL.LU R49, [R1+0x68] ;  /* 0x0000680001317983 */ /* 0x000f280000300800 */
[----:B------:R-:W4:Y:S01]  /*5ac0*/  LDL.LU R57, [R1+0x64] ;  /* 0x0000640001397983 */ /* 0x000f220000300800 */
[----:B------:R-:W-:-:S02]  /*5ad0*/  F2FP.F16.E5M2.UNPACK_B R16, R16 ;  /* 0x00000010ff10723e */ /* 0x000fc400020004ff */
[----:B------:R-:W-:Y:S01]  /*5ae0*/  F2FP.F16.E5M2.UNPACK_B R17, R17 ;  /* 0x00000011ff11723e */ /* 0x000fe200020004ff */
[----:B------:R-:W4:Y:S01]  /*5af0*/  LDL.LU R61, [R1+0xa0] ;  /* 0x0000a000013d7983 */ /* 0x000f220000300800 */
[----:B------:R-:W-:Y:S02]  /*5b00*/  F2FP.F16.E5M2.UNPACK_B R18, R18 ;  /* 0x00000012ff12723e */ /* 0x000fe400020004ff */
[----:B------:R-:W-:Y:S02]  /*5b10*/  F2FP.F16.E5M2.UNPACK_B R19, R19 ;  /* 0x00000013ff13723e */ /* 0x000fe400020004ff */
[----:B------:R-:W-:-:S05]  /*5b20*/  F2FP.F16.E5M2.UNPACK_B R24, R24 ;  /* 0x00000018ff18723e */ /* 0x000fca00020004ff */
[----:B------:R-:W-:Y:S01]  /*5b30*/  HMMA.16816.F32 R40, R16, R6, R40 ;  /* 0x000000061028723c */ /* 0x000fe20000001828 */
[----:B------:R-:W-:Y:S02]  /*5b40*/  F2FP.F16.E5M2.UNPACK_B R6, R26.H1 ;  /* 0x0000001aff06723e */ /* 0x000fe400030004ff */
[----:B------:R-:W-:Y:S01]  /*5b50*/  F2FP.F16.E5M2.UNPACK_B R26, R28 ;  /* 0x0000001cff1a723e */ /* 0x000fe200020004ff */
[----:B------:R-:W-:Y:S01]  /*5b60*/  IMAD R28, R34, 0x100, R33 ;  /* 0x00000100221c7824 */ /* 0x000fe200078e0221 */
[----:B------:R-:W-:-:S03]  /*5b70*/  F2FP.F16.E5M2.UNPACK_B R7, R27.H1 ;  /* 0x0000001bff07723e */ /* 0x000fc600030004ff */
[----:B------:R-:W-:Y:S01]  /*5b80*/  HMMA.16816.F32 R16, R16, R20, R8 ;  /* 0x000000141010723c */ /* 0x000fe20000001808 */
[----:B------:R-:W0:Y:S01]  /*5b90*/  LDSM.16.M88.4 R20, [R32+UR5] ;  /* 0x000000052014783b */ /* 0x000e220008000200 */
[----:B------:R-:W-:-:S03]  /*5ba0*/  F2FP.F16.E5M2.UNPACK_B R25, R25 ;  /* 0x00000019ff19723e */ /* 0x000fc600020004ff */
[----:B------:R1:W0:Y:S01]  /*5bb0*/  LDSM.16.M88.4 R8, [R32+UR5+0x1000] ;  /* 0x001000052008783b */ /* 0x0002220008000200 */
[----:B------:R-:W-:Y:S01]  /*5bc0*/  F2FP.F16.E5M2.UNPACK_B R27, R29 ;  /* 0x0000001dff1b723e */ /* 0x000fe200020004ff */
[----:B------:R-:W-:Y:S01]  /*5bd0*/  IMAD R29, R44, 0x100, R35 ;  /* 0x000001002c1d7824 */ /* 0x000fe200078e0223 */
[----:B------:R-:W-:Y:S02]  /*5be0*/  F2FP.F16.E5M2.UNPACK_B R46, R46.H1 ;  /* 0x0000002eff2e723e */ /* 0x000fe400030004ff */
[----:B------:R-:W-:Y:S01]  /*5bf0*/  F2FP.F16.E5M2.UNPACK_B R47, R47.H1 ;  /* 0x0000002fff2f723e */ /* 0x000fe200030004ff */
[----:B-1----:R-:W4:Y:S04]  /*5c00*/  LDL.LU R32, [R1+0x9c] ;  /* 0x00009c0001207983 */ /* 0x002f280000300800 */
[----:B------:R-:W4:Y:S04]  /*5c10*/  LDL.LU R33, [R1+0x98] ;  /* 0x0000980001217983 */ /* 0x000f280000300800 */
[----:B------:R-:W4:Y:S04]  /*5c20*/  LDL.LU R34, [R1+0x94] ;  /* 0x0000940001227983 */ /* 0x000f280000300800 */
[----:B------:R-:W4:Y:S04]  /*5c30*/  LDL.LU R35, [R1+0x90] ;  /* 0x0000900001237983 */ /* 0x000f280000300800 */
[----:B------:R-:W4:Y:S01]  /*5c40*/  LDL.LU R44, [R1+0x8c] ;  /* 0x00008c00012c7983 */ /* 0x000f220000300800 */
[C---:B------:R-:W-:Y:S08]  /*5c50*/  HMMA.16816.F32 R36, R24.reuse, R6, R36 ;  /* 0x000000061824723c */ /* 0x040ff00000001824 */
[----:B------:R-:W-:Y:S01]  /*5c60*/  HMMA.16816.F32 R12, R24, R46, R12 ;  /* 0x0000002e180c723c */ /* 0x000fe2000000180c */
[----:B------:R-:W-:-:S02]  /*5c70*/  F2FP.F16.E5M2.UNPACK_B R24, R28 ;  /* 0x0000001cff18723e */ /* 0x000fc400020004ff */
[----:B------:R-:W-:Y:S01]  /*5c80*/  F2FP.F16.E5M2.UNPACK_B R25, R29 ;  /* 0x0000001dff19723e */ /* 0x000fe200020004ff */
[----:B--2---:R-:W-:Y:S02]  /*5c90*/  IMAD R30, R30, 0x100, R45 ;  /* 0x000001001e1e7824 */ /* 0x004fe400078e022d */
[----:B------:R-:W2:Y:S01]  /*5ca0*/  LDL.LU R45, [R1+0x88] ;  /* 0x00008800012d7983 */ /* 0x000ea20000300800 */
[----:B---3--:R-:W-:-:S03]  /*5cb0*/  IMAD R31, R59, 0x100, R31 ;  /* 0x000001003b1f7824 */ /* 0x008fc600078e021f */
[----:B------:R-:W2:Y:S01]  /*5cc0*/  LDL.LU R59, [R1+0x84] ;  /* 0x00008400013b7983 */ /* 0x000ea20000300800 */
[----:B------:R-:W-:Y:S02]  /*5cd0*/  F2FP.F16.E5M2.UNPACK_B R26, R30 ;  /* 0x0000001eff1a723e */ /* 0x000fe400020004ff */
[----:B------:R-:W-:Y:S01]  /*5ce0*/  F2FP.F16.E5M2.UNPACK_B R27, R31 ;  /* 0x0000001fff1b723e */ /* 0x000fe200020004ff */
[----:B------:R-:W3:Y:S04]  /*5cf0*/  LDL.LU R52, [R1+0xc0] ;  /* 0x0000c00001347983 */ /* 0x000ee80000300800 */
[----:B------:R-:W3:Y:S02]  /*5d00*/  LDL.LU R54, [R1+0xbc] ;  /* 0x0000bc0001367983 */ /* 0x000ee40000300800 */
[----:B------:R-:W-:Y:S01]  /*5d10*/  HMMA.16816.F32 R40, R24, R6, R40 ;  /* 0x000000061828723c */ /* 0x000fe20000001828 */
[----:B----4-:R-:W-:-:S02]  /*5d20*/  IMAD R7, R55, 0x100, R60 ;  /* 0x0000010037077824 */ /* 0x010fc400078e023c */
[----:B------:R-:W4:Y:S04]  /*5d30*/  LDL.LU R60, [R1+0xb8] ;  /* 0x0000b800013c7983 */ /* 0x000f280000300800 */
[----:B------:R-:W4:Y:S01]  /*5d40*/  LDL.LU R55, [R1+0xb4] ;  /* 0x0000b40001377983 */ /* 0x000f220000300800 */
[----:B------:R-:W-:-:S03]  /*5d50*/  IMAD R28, R51, 0x100, R53 ;  /* 0x00000100331c7824 */ /* 0x000fc600078e0235 */
[----:B------:R-:W3:Y:S04]  /*5d60*/  LDL.LU R53, [R1+0xb0] ;  /* 0x0000b00001357983 */ /* 0x000ee80000300800 */
[----:B------:R-:W3:Y:S01]  /*5d70*/  LDL.LU R51, [R1+0xac] ;  /* 0x0000ac0001337983 */ /* 0x000ee20000300800 */
[----:B------:R-:W-:-:S03]  /*5d80*/  IMAD R29, R57, 0x100, R49 ;  /* 0x00000100391d7824 */ /* 0x000fc600078e0231 */
[----:B------:R-:W3:Y:S04]  /*5d90*/  LDL.LU R49, [R1+0xa8] ;  /* 0x0000a80001317983 */ /* 0x000ee80000300800 */
[----:B------:R-:W3:Y:S01]  /*5da0*/  LDL.LU R57, [R1+0xa4] ;  /* 0x0000a40001397983 */ /* 0x000ee20000300800 */
[----:B------:R-:W-:-:S03]  /*5db0*/  IMAD R6, R58, 0x100, R56 ;  /* 0x000001003a067824 */ /* 0x000fc600078e0238 */
[----:B------:R-:W3:Y:S04]  /*5dc0*/  LDL.LU R56, [R1+0xe0] ;  /* 0x0000e00001387983 */ /* 0x000ee80000300800 */
[----:B------:R-:W3:Y:S01]  /*5dd0*/  LDL.LU R58, [R1+0xdc] ;  /* 0x0000dc00013a7983 */ /* 0x000ee20000300800 */
[----:B------:R-:W-:Y:S01]  /*5de0*/  HMMA.16816.F32 R16, R24, R46, R16 ;  /* 0x0000002e1810723c */ /* 0x000fe20000001810 */
[----:B------:R-:W-:Y:S02]  /*5df0*/  F2FP.F16.E5M2.UNPACK_B R24, R6 ;  /* 0x00000006ff18723e */ /* 0x000fe400020004ff */
[----:B------:R-:W-:Y:S02]  /*5e00*/  F2FP.F16.E5M2.UNPACK_B R25, R7 ;  /* 0x00000007ff19723e */ /* 0x000fe400020004ff */
[----:B------:R-:W-:-:S02]  /*5e10*/  F2FP.F16.E5M2.UNPACK_B R26, R28 ;  /* 0x0000001cff1a723e */ /* 0x000fc400020004ff */
[----:B------:R-:W-:Y:S02]  /*5e20*/  F2FP.F16.E5M2.UNPACK_B R27, R29 ;  /* 0x0000001dff1b723e */ /* 0x000fe400020004ff */
[----:B0-----:R-:W-:Y:S02]  /*5e30*/  F2FP.F16.E5M2.UNPACK_B R28, R20 ;  /* 0x00000014ff1c723e */ /* 0x001fe400020004ff */
[----:B------:R-:W-:Y:S02]  /*5e40*/  F2FP.F16.E5M2.UNPACK_B R29, R21 ;  /* 0x00000015ff1d723e */ /* 0x000fe400020004ff */
[----:B------:R-:W-:Y:S02]  /*5e50*/  F2FP.F16.E5M2.UNPACK_B R6, R8 ;  /* 0x00000008ff06723e */ /* 0x000fe400020004ff */
[----:B------:R-:W-:Y:S01]  /*5e60*/  F2FP.F16.E5M2.UNPACK_B R7, R9 ;  /* 0x00000009ff07723e */ /* 0x000fe200020004ff */
[----:B------:R-:W-:Y:S02]  /*5e70*/  IMAD R30, R32, 0x100, R61 ;  /* 0x00000100201e7824 */ /* 0x000fe400078e023d */
[----:B------:R-:W-:Y:S01]  /*5e80*/  HMMA.16816.F32 R36, R24, R28, R36 ;  /* 0x0000001c1824723c */ /* 0x000fe20000001824 */
[----:B------:R-:W3:Y:S01]  /*5e90*/  LDL.LU R61, [R1+0xd8] ;  /* 0x0000d800013d7983 */ /* 0x000ee20000300800 */
[----:B------:R-:W-:-:S06]  /*5ea0*/  IMAD R31, R34, 0x100, R33 ;  /* 0x00000100221f7824 */ /* 0x000fcc00078e0221 */
[----:B------:R-:W-:Y:S01]  /*5eb0*/  HMMA.16816.F32 R12, R24, R6, R12 ;  /* 0x00000006180c723c */ /* 0x000fe2000000180c */
[----:B------:R-:W3:Y:S01]  /*5ec0*/  LDL.LU R34, [R1+0xd4] ;  /* 0x0000d40001227983 */ /* 0x000ee20000300800 */
[----:B------:R-:W-:Y:S01]  /*5ed0*/  F2FP.F16.E5M2.UNPACK_B R24, R30 ;  /* 0x0000001eff18723e */ /* 0x000fe200020004ff */
[----:B------:R-:W-:Y:S01]  /*5ee0*/  IMAD R32, R44, 0x100, R35 ;  /* 0x000001002c207824 */ /* 0x000fe200078e0223 */
[----:B------:R-:W-:Y:S01]  /*5ef0*/  F2FP.F16.E5M2.UNPACK_B R25, R31 ;  /* 0x0000001fff19723e */ /* 0x000fe200020004ff */
[----:B------:R-:W3:Y:S03]  /*5f00*/  LDL.LU R35, [R1+0xd0] ;  /* 0x0000d00001237983 */ /* 0x000ee60000300800 */
[----:B------:R-:W-:Y:S01]  /*5f10*/  F2FP.F16.E5M2.UNPACK_B R26, R32 ;  /* 0x00000020ff1a723e */ /* 0x000fe200020004ff */
[----:B------:R-:W3:Y:S01]  /*5f20*/  LDL.LU R44, [R1+0xcc] ;  /* 0x0000cc00012c7983 */ /* 0x000ee20000300800 */
[----:B--2---:R-:W-:-:S03]  /*5f30*/  IMAD R33, R59, 0x100, R45 ;  /* 0x000001003b217824 */ /* 0x004fc600078e022d */
[----:B------:R-:W2:Y:S02]  /*5f40*/  LDL.LU R45, [R1+0xc8] ;  /* 0x0000c800012d7983 */ /* 0x000ea40000300800 */
[----:B------:R-:W-:Y:S02]  /*5f50*/  F2FP.F16.E5M2.UNPACK_B R27, R33 ;  /* 0x00000021ff1b723e */ /* 0x000fe400020004ff */
[----:B------:R-:W2:Y:S05]  /*5f60*/  LDL.LU R59, [R1+0xc4] ;  /* 0x0000c400013b7983 */ /* 0x000eaa0000300800 */
[----:B------:R-:W-:Y:S01]  /*5f70*/  HMMA.16816.F32 R40, R24, R28, R40 ;  /* 0x0000001c1828723c */ /* 0x000fe20000001828 */
[----:B----4-:R-:W-:-:S02]  /*5f80*/  IMAD R29, R55, 0x100, R60 ;  /* 0x00000100371d7824 */ /* 0x010fc400078e023c */
[----:B------:R-:W4:Y:S04]  /*5f90*/  LDL.LU R60, [R1+0x10c] ;  /* 0x00010c00013c7983 */ /* 0x000f280000300800 */
[----:B------:R-:W4:Y:S01]  /*5fa0*/  LDL.LU R55, [R1+0x108] ;  /* 0x0001080001377983 */ /* 0x000f220000300800 */
[----:B---3--:R-:W-:-:S03]  /*5fb0*/  IMAD R30, R51, 0x100, R53 ;  /* 0x00000100331e7824 */ /* 0x008fc600078e0235 */
[----:B------:R-:W3:Y:S04]  /*5fc0*/  LDL.LU R33, [R1+0x104] ;  /* 0x0001040001217983 */ /* 0x000ee80000300800 */
[----:B------:R-:W3:Y:S01]  /*5fd0*/  LDL.LU R32, [R1+0x100] ;  /* 0x0001000001207983 */ /* 0x000ee20000300800 */
[----:B------:R-:W-:-:S03]  /*5fe0*/  IMAD R31, R57, 0x100, R49 ;  /* 0x00000100391f7824 */ /* 0x000fc600078e0231 */
[----:B------:R-:W3:Y:S04]  /*5ff0*/  LDL.LU R53, [R1+0xfc] ;  /* 0x0000fc0001357983 */ /* 0x000ee80000300800 */
[----:B------:R-:W3:Y:S04]  /*6000*/  LDL.LU R51, [R1+0xf8] ;  /* 0x0000f80001337983 */ /* 0x000ee80000300800 */
[----:B------:R-:W3:Y:S04]  /*6010*/  LDL.LU R49, [R1+0xf4] ;  /* 0x0000f40001317983 */ /* 0x000ee80000300800 */
[----:B------:R-:W3:Y:S01]  /*6020*/  LDL.LU R57, [R1+0xf0] ;  /* 0x0000f00001397983 */ /* 0x000ee20000300800 */
[----:B------:R-:W-:-:S03]  /*6030*/  IMAD R28, R54, 0x100, R52 ;  /* 0x00000100361c7824 */ /* 0x000fc600078e0234 */
[----:B------:R-:W3:Y:S01]  /*6040*/  LDL.LU R46, [R1+0x154] ;  /* 0x00015400012e7983 */ /* 0x000ee20000300800 */
[----:B------:R-:W-:Y:S03]  /*6050*/  HMMA.16816.F32 R16, R24, R6, R16 ;  /* 0x000000061810723c */ /* 0x000fe60000001810 */
[----:B------:R-:W3:Y:S01]  /*6060*/  LDL.LU R47, [R1+0x150] ;  /* 0x00015000012f7983 */ /* 0x000ee20000300800 */
[----:B------:R-:W-:-:S03]  /*6070*/  IMAD R6, R58, 0x100, R56 ;  /* 0x000001003a067824 */ /* 0x000fc600078e0238 */
[----:B------:R-:W3:Y:S04]  /*6080*/  LDL.LU R48, [R1+0x144] ;  /* 0x0001440001307983 */ /* 0x000ee80000300800 */
[----:B------:R-:W3:Y:S04]  /*6090*/  LDL.LU R50, [R1+0x134] ;  /* 0x0001340001327983 */ /* 0x000ee80000300800 */
[----:B------:R-:W3:Y:S04]  /*60a0*/  LDL.LU R52, [R1+0x130] ;  /* 0x0001300001347983 */ /* 0x000ee80000300800 */
[----:B------:R-:W3:Y:S04]  /*60b0*/  LDL.LU R54, [R1+0x12c] ;  /* 0x00012c0001367983 */ /* 0x000ee80000300800 */
[----:B------:R-:W3:Y:S04]  /*60c0*/  LDL.LU R56, [R1+0x164] ;  /* 0x0001640001387983 */ /* 0x000ee80000300800 */
[----:B------:R-:W3:Y:S01]  /*60d0*/  LDL.LU R58, [R1+0x160] ;  /* 0x00016000013a7983 */ /* 0x000ee20000300800 */
[----:B------:R-:W-:-:S02]  /*60e0*/  F2FP.F16.E5M2.UNPACK_B R24, R28 ;  /* 0x0000001cff18723e */ /* 0x000fc400020004ff */
[----:B------:R-:W-:Y:S02]  /*60f0*/  F2FP.F16.E5M2.UNPACK_B R25, R29 ;  /* 0x0000001dff19723e */ /* 0x000fe400020004ff */
[----:B------:R-:W-:Y:S02]  /*6100*/  F2FP.F16.E5M2.UNPACK_B R26, R30 ;  /* 0x0000001eff1a723e */ /* 0x000fe400020004ff */
[----:B------:R-:W-:Y:S02]  /*6110*/  F2FP.F16.E5M2.UNPACK_B R27, R31 ;  /* 0x0000001fff1b723e */ /* 0x000fe400020004ff */
[----:B------:R-:W-:Y:S02]  /*6120*/  F2FP.F16.E5M2.UNPACK_B R20, R20.H1 ;  /* 0x00000014ff14723e */ /* 0x000fe400030004ff */
[----:B------:R-:W-:Y:S02]  /*6130*/  F2FP.F16.E5M2.UNPACK_B R21, R21.H1 ;  /* 0x00000015ff15723e */ /* 0x000fe400030004ff */
[----:B------:R-:W-:-:S02]  /*6140*/  F2FP.F16.E5M2.UNPACK_B R8, R8.H1 ;  /* 0x00000008ff08723e */ /* 0x000fc400030004ff */
[----:B------:R-:W-:Y:S01]  /*6150*/  F2FP.F16.E5M2.UNPACK_B R9, R9.H1 ;  /* 0x00000009ff09723e */ /* 0x000fe200030004ff */
[----:B------:R-:W-:Y:S02]  /*6160*/  IMAD R7, R34, 0x100, R61 ;  /* 0x0000010022077824 */ /* 0x000fe400078e023d */
[----:B------:R-:W-:Y:S01]  /*6170*/  IMAD R28, R44, 0x100, R35 ;  /* 0x000001002c1c7824 */ /* 0x000fe200078e0223 */
[C---:B------:R-:W-:Y:S01]  /*6180*/  HMMA.16816.F32 R36, R24.reuse, R20, R36 ;  /* 0x000000141824723c */ /* 0x040fe20000001824 */
[----:B------:R-:W3:Y:S04]  /*6190*/  LDL.LU R61, [R1+0x1a8] ;  /* 0x0001a800013d7983 */ /* 0x000ee80000300800 */
[----:B------:R-:W3:Y:S03]  /*61a0*/  LDL.LU R34, [R1+0x1a4] ;  /* 0x0001a40001227983 */ /* 0x000ee60000300800 */
[----:B------:R-:W-:Y:S01]  /*61b0*/  HMMA.16816.F32 R12, R24, R8, R12 ;  /* 0x00000008180c723c */ /* 0x000fe2000000180c */
[----:B------:R-:W-:Y:S01]  /*61c0*/  F2FP.F16.E5M2.UNPACK_B R24, R6 ;  /* 0x00000006ff18723e */ /* 0x000fe200020004ff */
[----:B------:R-:W3:Y:S01]  /*61d0*/  LDL.LU R35, [R1+0x1b0] ;  /* 0x0001b00001237983 */ /* 0x000ee20000300800 */
[----:B------:R-:W-:-:S02]  /*61e0*/  F2FP.F16.E5M2.UNPACK_B R25, R7 ;  /* 0x00000007ff19723e */ /* 0x000fc400020004ff */
[----:B------:R-:W-:Y:S01]  /*61f0*/  F2FP.F16.E5M2.UNPACK_B R26, R28 ;  /* 0x0000001cff1a723e */ /* 0x000fe200020004ff */
[----:B------:R-:W3:Y:S01]  /*6200*/  LDL.LU R44, [R1+0x1ac] ;  /* 0x0001ac00012c7983 */ /* 0x000ee20000300800 */
[----:B--2---:R-:W-:-:S03]  /*6210*/  IMAD R29, R59, 0x100, R45 ;  /* 0x000001003b1d7824 */ /* 0x004fc600078e022d */
[----:B------:R-:W2:Y:S02]  /*6220*/  LDL.LU R45, [R1+0x1b8] ;  /* 0x0001b800012d7983 */ /* 0x000ea40000300800 */
[----:B------:R-:W-:Y:S02]  /*6230*/  F2FP.F16.E5M2.UNPACK_B R27, R29 ;  /* 0x0000001dff1b723e */ /* 0x000fe400020004ff */
[----:B------:R-:W2:Y:S05]  /*6240*/  LDL.LU R59, [R1+0x1b4] ;  /* 0x0001b400013b7983 */ /* 0x000eaa0000300800 */
[----:B------:R-:W-:Y:S01]  /*6250*/  HMMA.16816.F32 R40, R24, R20, R40 ;  /* 0x000000141828723c */ /* 0x000fe20000001828 */
[----:B----4-:R-:W-:-:S07]  /*6260*/  IMAD R6, R55, 0x100, R60 ;  /* 0x0000010037067824 */ /* 0x010fce00078e023c */
[----:B------:R-:W-:Y:S01]  /*6270*/  HMMA.16816.F32 R16, R24, R8, R16 ;  /* 0x000000081810723c */ /* 0x000fe20000001810 */
[----:B------:R-:W4:Y:S01]  /*6280*/  LDL.LU R60, [R1+0x1c0] ;  /* 0x0001c000013c7983 */ /* 0x000f220000300800 */
[----:B---3--:R-:W-:Y:S01]  /*6290*/  IMAD R7, R32, 0x100, R33 ;  /* 0x0000010020077824 */ /* 0x008fe200078e0221 */
[----:B------:R-:W-:Y:S02]  /*62a0*/  F2FP.F16.E5M2.UNPACK_B R24, R6 ;  /* 0x00000006ff18723e */ /* 0x000fe400020004ff */
[----:B------:R-:W4:Y:S01]  /*62b0*/  LDL.LU R55, [R1+0x1bc] ;  /* 0x0001bc0001377983 */ /* 0x000f220000300800 */
[----:B------:R-:W-:Y:S01]  /*62c0*/  F2FP.F16.E5M2.UNPACK_B R8, R22 ;  /* 0x00000016ff08723e */ /* 0x000fe200020004ff */
[----:B------:R-:W-:Y:S01]  /*62d0*/  IMAD R20, R51, 0x100, R53 ;  /* 0x0000010033147824 */ /* 0x000fe200078e0235 */
[----:B------:R-:W-:Y:S01]  /*62e0*/  F2FP.F16.E5M2.UNPACK_B R25, R7 ;  /* 0x00000007ff19723e */ /* 0x000fe200020004ff */
[----:B------:R-:W3:Y:S01]  /*62f0*/  LDL.LU R53, [R1+0x1c8] ;  /* 0x0001c80001357983 */ /* 0x000ee20000300800 */
[----:B------:R-:W-:Y:S01]  /*6300*/  F2FP.F16.E5M2.UNPACK_B R9, R23 ;  /* 0x00000017ff09723e */ /* 0x000fe200020004ff */
[----:B------:R-:W-:Y:S01]  /*6310*/  IMAD R21, R57, 0x100, R49 ;  /* 0x0000010039157824 */ /* 0x000fe200078e0231 */
[----:B------:R-:W-:Y:S01]  /*6320*/  F2FP.F16.E5M2.UNPACK_B R26, R20 ;  /* 0x00000014ff1a723e */ /* 0x000fe200020004ff */
[----:B------:R-:W3:Y:S01]  /*6330*/  LDL.LU R51, [R1+0x1c4] ;  /* 0x0001c40001337983 */ /* 0x000ee20000300800 */
[----:B------:R-:W-:-:S02]  /*6340*/  F2FP.F16.E5M2.UNPACK_B R6, R10 ;  /* 0x0000000aff06723e */ /* 0x000fc400020004ff */
[----:B------:R-:W-:Y:S01]  /*6350*/  F2FP.F16.E5M2.UNPACK_B R27, R21 ;  /* 0x00000015ff1b723e */ /* 0x000fe200020004ff */
[----:B------:R-:W3:Y:S01]  /*6360*/  LDL.LU R49, [R1+0x1d0] ;  /* 0x0001d00001317983 */ /* 0x000ee20000300800 */
[----:B------:R-:W-:Y:S01]  /*6370*/  F2FP.F16.E5M2.UNPACK_B R7, R11 ;  /* 0x0000000bff07723e */ /* 0x000fe200020004ff */
[----:B------:R-:W-:Y:S02]  /*6380*/  IMAD R20, R47, 0x100, R46 ;  /* 0x000001002f147824 */ /* 0x000fe400078e022e */
[----:B------:R-:W3:Y:S02]  /*6390*/  LDL.LU R57, [R1+0x1cc] ;  /* 0x0001cc0001397983 */ /* 0x000ee40000300800 */
[----:B------:R-:W-:Y:S01]  /*63a0*/  HMMA.16816.F32 R36, R24, R8, R36 ;  /* 0x000000081824723c */ /* 0x000fe20000001824 */
[----:B------:R-:W-:-:S07]  /*63b0*/  IMAD R21, R50, 0x100, R48 ;  /* 0x0000010032157824 */ /* 0x000fce00078e0230 */
[----:B------:R-:W-:Y:S01]  /*63c0*/  HMMA.16816.F32 R12, R24, R6, R12 ;  /* 0x00000006180c723c */ /* 0x000fe2000000180c */
[----:B------:R-:W-:Y:S01]  /*63d0*/  IMAD R29, R54, 0x100, R52 ;  /* 0x00000100361d7824 */ /* 0x000fe200078e0234 */
[----:B------:R-:W-:Y:S02]  /*63e0*/  F2FP.F16.E5M2.UNPACK_B R24, R20 ;  /* 0x00000014ff18723e */ /* 0x000fe400020004ff */
[----:B------:R-:W-:Y:S01]  /*63f0*/  F2FP.F16.E5M2.UNPACK_B R25, R21 ;  /* 0x00000015ff19723e */ /* 0x000fe200020004ff */
[----:B------:R-:W-:Y:S01]  /*6400*/  IMAD R28, R58, 0x100, R56 ;  /* 0x000001003a1c7824 */ /* 0x000fe200078e0238 */
[----:B------:R-:W-:-:S04]  /*6410*/  F2FP.F16.E5M2.UNPACK_B R26, R29 ;  /* 0x0000001dff1a723e */ /* 0x000fc800020004ff */
[----:B------:R-:W-:-:S07]  /*6420*/  F2FP.F16.E5M2.UNPACK_B R27, R28 ;  /* 0x0000001cff1b723e */ /* 0x000fce00020004ff */
[----:B------:R-:W-:Y:S01]  /*6430*/  HMMA.16816.F32 R16, R24, R6, R16 ;  /* 0x000000061810723c */ /* 0x000fe20000001810 */
[----:B------:R-:W-:Y:S01]  /*6440*/  F2FP.F16.E5M2.UNPACK_B R6, R10.H1 ;  /* 0x0000000aff06723e */ /* 0x000fe200030004ff */
[----:B------:R-:W-:Y:S01]  /*6450*/  IMAD R10, R3, 0x100, R0 ;  /* 0x00000100030a7824 */ /* 0x000fe200078e0200 */
[----:B------:R-:W-:Y:S01]  /*6460*/  F2FP.F16.E5M2.UNPACK_B R7, R11.H1 ;  /* 0x0000000bff07723e */ /* 0x000fe200030004ff */
[----:B------:R0:W5:Y:S01]  /*6470*/  LDL.LU R0, [R1+0x250] ;  /* 0x0002500001007983 */ /* 0x0001620000300800 */
[----:B------:R-:W-:-:S03]  /*6480*/  IMAD R11, R2, 0x100, R5 ;  /* 0x00000100020b7824 */ /* 0x000fc600078e0205 */
[----:B------:R-:W3:Y:S04]  /*6490*/  LDL.LU R3, [R1+0x24c] ;  /* 0x00024c0001037983 */ /* 0x000ee80000300800 */
[----:B------:R-:W3:Y:S04]  /*64a0*/  LDL.LU R5, [R1+0x248] ;  /* 0x0002480001057983 */ /* 0x000ee80000300800 */
[----:B------:R-:W3:Y:S01]  /*64b0*/  LDL.LU R2, [R1+0x244] ;  /* 0x0002440001027983 */ /* 0x000ee20000300800 */
[----:B------:R-:W-:Y:S01]  /*64c0*/  HMMA.16816.F32 R40, R24, R8, R40 ;  /* 0x000000081828723c */ /* 0x000fe20000001828 */
[----:B------:R-:W-:Y:S01]  /*64d0*/  F2FP.F16.E5M2.UNPACK_B R25, R23.H1 ;  /* 0x00000017ff19723e */ /* 0x000fe200030004ff */
[----:B------:R-:W-:Y:S01]  /*64e0*/  IMAD R20, R34, 0x100, R61 ;  /* 0x0000010022147824 */ /* 0x000fe200078e023d */
[----:B------:R-:W-:Y:S01]  /*64f0*/  F2FP.F16.E5M2.UNPACK_B R24, R22.H1 ;  /* 0x00000016ff18723e */ /* 0x000fe200030004ff */
[----:B------:R-:W-:Y:S01]  /*6500*/  IMAD R21, R44, 0x100, R35 ;  /* 0x000001002c157824 */ /* 0x000fe200078e0223 */
[----:B------:R-:W-:Y:S01]  /*6510*/  USHF.R.S32.HI UR10, URZ, 0x1f, UR4 ;  /* 0x0000001fff0a7899 */ /* 0x000fe20008011404 */
[----:B------:R-:W1:Y:S01]  /*6520*/  LDC R26, c[0x0][0x3a8] ;  /* 0x0000ea00ff1a7b82 */ /* 0x000e620000000800 */
[----:B--2---:R-:W-:-:S05]  /*6530*/  IMAD R9, R59, 0x100, R45 ;  /* 0x000001003b097824 */ /* 0x004fca00078e022d */
[----:B------:R-:W-:Y:S01]  /*6540*/  F2FP.F16.E5M2.UNPACK_B R22, R9 ;  /* 0x00000009ff16723e */ /* 0x000fe200020004ff */
[----:B----4-:R-:W-:-:S05]  /*6550*/  IMAD R8, R55, 0x100, R60 ;  /* 0x0000010037087824 */ /* 0x010fca00078e023c */
[----:B------:R-:W-:Y:S01]  /*6560*/  F2FP.F16.E5M2.UNPACK_B R23, R8 ;  /* 0x00000008ff17723e */ /* 0x000fe200020004ff */
[----:B---3--:R-:W-:Y:S02]  /*6570*/  IMAD R8, R51, 0x100, R53 ;  /* 0x0000010033087824 */ /* 0x008fe400078e0235 */
[----:B------:R-:W2:Y:S01]  /*6580*/  LDL.LU R51, [R1+0x110] ;  /* 0x0001100001337983 */ /* 0x000ea20000300800 */
[----:B------:R-:W-:-:S03]  /*6590*/  IMAD R9, R57, 0x100, R49 ;  /* 0x0000010039097824 */ /* 0x000fc600078e0231 */
[----:B------:R-:W3:Y:S04]  /*65a0*/  LDL.LU R49, [R1+0x118] ;  /* 0x0001180001317983 */ /* 0x000ee80000300800 */
[----:B------:R-:W4:Y:S04]  /*65b0*/  LDL.LU R57, [R1+0x120] ;  /* 0x0001200001397983 */ /* 0x000f280000300800 */
        /* <DEDUP_REMOVED lines=10> */
[----:B------:R-:W4:Y:S01]  /*6660*/  LDL.LU R34, [R1+0x180] ;  /* 0x0001800001227983 */ /* 0x000f220000300800 */
[----:B------:R-:W-:-:S03]  /*6670*/  IADD3 R2, P2, PT, R2, UR4, RZ ;  /* 0x0000000402027c10 */ /* 0x000fc6000ff5e0ff */
[----:B------:R-:W4:Y:S04]  /*6680*/  LDL.LU R35, [R1+0x138] ;  /* 0x0001380001237983 */ /* 0x000f280000300800 */
[----:B------:R-:W4:Y:S04]  /*6690*/  LDL.LU R44, [R1+0x188] ;  /* 0x00018800012c7983 */ /* 0x000f280000300800 */
[----:B------:R-:W4:Y:S04]  /*66a0*/  LDL.LU R45, [R1+0x140] ;  /* 0x00014000012d7983 */ /* 0x000f280000300800 */
[----:B------:R-:W4:Y:S04]  /*66b0*/  LDL.LU R59, [R1+0x190] ;  /* 0x00019000013b7983 */ /* 0x000f280000300800 */
[----:B------:R0:W-:Y:S04]  /*66c0*/  STL [R1+0xe8], R2 ;  /* 0x0000e80201007387 */ /* 0x0001e80000100800 */
[----:B0-----:R-:W4:Y:S04]  /*66d0*/  LDL.LU R2, [R1+0x240] ;  /* 0x0002400001027983 */ /* 0x001f280000300800 */
[----:B------:R-:W4:Y:S04]  /*66e0*/  LDL.LU R60, [R1+0x1a0] ;  /* 0x0001a000013c7983 */ /* 0x000f280000300800 */
[----:B------:R-:W4:Y:S04]  /*66f0*/  LDL.LU R55, [R1+0x16c] ;  /* 0x00016c0001377983 */ /* 0x000f280000300800 */
[----:B------:R-:W4:Y:S01]  /*6700*/  LDL.LU R53, [R1+0x174] ;  /* 0x0001740001357983 */ /* 0x000f220000300800 */
[----:B--2---:R-:W-:-:S05]  /*6710*/  IADD3 R51, P3, PT, R51, UR4, RZ ;  /* 0x0000000433337c10 */ /* 0x004fca000ff7e0ff */
[----:B------:R0:W-:Y:S01]  /*6720*/  STL [R1+0x110], R51 ;  /* 0x0001103301007387 */ /* 0x0001e20000100800 */
[----:B---3--:R-:W-:Y:S02]  /*6730*/  IADD3 R49, P4, PT, R49, UR4, RZ ;  /* 0x0000000431317c10 */ /* 0x008fe4000ff9e0ff */
[----:B----4-:R-:W-:Y:S01]  /*6740*/  IADD3 R57, P5, PT, R57, UR4, RZ ;  /* 0x0000000439397c10 */ /* 0x010fe2000ffbe0ff */
[----:B0-----:R-:W2:Y:S01]  /*6750*/  LDL.LU R51, [R1+0x184] ;  /* 0x0001840001337983 */ /* 0x001ea20000300800 */
[----:B------:R-:W-:-:S03]  /*6760*/  IADD3 R32, P6, PT, R32, UR4, RZ ;  /* 0x0000000420207c10 */ /* 0x000fc6000ffde0ff */
[----:B------:R0:W-:Y:S01]  /*6770*/  STL [R1+0x118], R49 ;  /* 0x0001183101007387 */ /* 0x0001e20000100800 */
[----:B------:R-:W-:Y:S02]  /*6780*/  IADD3 R46, P0, PT, R46, UR4, RZ ;  /* 0x000000042e2e7c10 */ /* 0x000fe4000ff1e0ff */
[----:B------:R-:W-:Y:S02]  /*6790*/  IADD3 R47, P1, PT, R47, UR4, RZ ;  /* 0x000000042f2f7c10 */ /* 0x000fe4000ff3e0ff */
[----:B------:R-:W-:Y:S01]  /*67a0*/  IADD3.X R48, PT, PT, R48, UR10, RZ, P2, !PT ;  /* 0x0000000a30307c10 */ /* 0x000fe200097fe4ff */
[----:B0-----:R-:W3:Y:S04]  /*67b0*/  LDL.LU R49, [R1+0x18c] ;  /* 0x00018c0001317983 */ /* 0x001ee80000300800 */
[----:B------:R0:W-:Y:S01]  /*67c0*/  STL [R1+0x120], R57 ;  /* 0x0001203901007387 */ /* 0x0001e20000100800 */
[----:B------:R-:W-:-:S02]  /*67d0*/  IADD3 R50, P2, PT, R50, UR4, RZ ;  /* 0x0000000432327c10 */ /* 0x000fc4000ff5e0ff */
[----:B------:R-:W-:Y:S01]  /*67e0*/  IADD3.X R52, PT, PT, R52, UR10, RZ, P3, !PT ;  /* 0x0000000a34347c10 */ /* 0x000fe20009ffe4ff */
[----:B0-----:R-:W4:Y:S01]  /*67f0*/  LDL.LU R57, [R1+0x194] ;  /* 0x0001940001397983 */ /* 0x001f220000300800 */
[----:B------:R-:W-:-:S03]  /*6800*/  IADD3.X R54, PT, PT, R54, UR10, RZ, P4, !PT ;  /* 0x0000000a36367c10 */ /* 0x000fc6000a7fe4ff */
[----:B------:R-:W-:Y:S01]  /*6810*/  STL [R1+0x128], R32 ;  /* 0x0001282001007387 */ /* 0x000fe20000100800 */
[----:B------:R-:W-:-:S03]  /*6820*/  IADD3 R56, P4, PT, R56, UR4, RZ ;  /* 0x0000000438387c10 */ /* 0x000fc6000ff9e0ff */
[----:B------:R-:W-:Y:S01]  /*6830*/  STL [R1+0x13c], R46 ;  /* 0x00013c2e01007387 */ /* 0x000fe20000100800 */
[----:B------:R-:W-:-:S03]  /*6840*/  IADD3.X R3, PT, PT, R3, UR10, RZ, P6, !PT ;  /* 0x0000000a03037c10 */ /* 0x000fc6000b7fe4ff */
[----:B------:R-:W-:Y:S01]  /*6850*/  STL [R1+0x148], R47 ;  /* 0x0001482f01007387 */ /* 0x000fe20000100800 */
[----:B------:R-:W-:-:S03]  /*6860*/  IADD3.X R58, PT, PT, R58, UR10, RZ, P5, !PT ;  /* 0x0000000a3a3a7c10 */ /* 0x000fc6000affe4ff */
[----:B------:R-:W-:Y:S01]  /*6870*/  STL [R1+0xe4], R48 ;  /* 0x0000e43001007387 */ /* 0x000fe20000100800 */
[----:B------:R-:W-:-:S05]  /*6880*/  IADD3 R2, P3, PT, R2, UR4, RZ ;  /* 0x0000000402027c10 */ /* 0x000fca000ff7e0ff */
[----:B------:R0:W-:Y:S04]  /*6890*/  STL [R1+0x168], R2 ;  /* 0x0001680201007387 */ /* 0x0001e80000100800 */
[----:B------:R-:W-:Y:S04]  /*68a0*/  STL [R1+0x158], R50 ;  /* 0x0001583201007387 */ /* 0x000fe80000100800 */
[----:B0-----:R-:W2:Y:S04]  /*68b0*/  LDL.LU R2, [R1+0x23c] ;  /* 0x00023c0001027983 */ /* 0x001ea80000300800 */
[----:B------:R-:W-:Y:S04]  /*68c0*/  STL [R1+0xec], R52 ;  /* 0x0000ec3401007387 */ /* 0x000fe80000100800 */
[----:B------:R-:W-:Y:S04]  /*68d0*/  STL [R1+0x114], R54 ;  /* 0x0001143601007387 */ /* 0x000fe80000100800 */
[----:B------:R-:W-:Y:S04]  /*68e0*/  STL [R1+0x170], R56 ;  /* 0x0001703801007387 */ /* 0x000fe80000100800 */
[----:B------:R0:W-:Y:S04]  /*68f0*/  STL [R1+0x124], R3 ;  /* 0x0001240301007387 */ /* 0x0001e80000100800 */
[----:B------:R-:W-:Y:S04]  /*6900*/  STL [R1+0x11c], R58 ;  /* 0x00011c3a01007387 */ /* 0x000fe80000100800 */
[----:B0-----:R-:W3:Y:S01]  /*6910*/  LDL.LU R3, [R1+0x238] ;  /* 0x0002380001037983 */ /* 0x001ee20000300800 */
[----:B------:R-:W-:-:S02]  /*6920*/  IADD3 R61, P5, PT, R61, UR4, RZ ;  /* 0x000000043d3d7c10 */ /* 0x000fc4000ffbe0ff */
[----:B------:R-:W-:Y:S02]  /*6930*/  IADD3 R34, P6, PT, R34, UR4, RZ ;  /* 0x0000000422227c10 */ /* 0x000fe4000ffde0ff */
[----:B------:R-:W-:Y:S02]  /*6940*/  IADD3.X R35, PT, PT, R35, UR10, RZ, P0, !PT ;  /* 0x0000000a23237c10 */ /* 0x000fe400087fe4ff */
[----:B------:R-:W-:Y:S01]  /*6950*/  IADD3 R44, P0, PT, R44, UR4, RZ ;  /* 0x000000042c2c7c10 */ /* 0x000fe2000ff1e0ff */
[----:B------:R-:W-:Y:S01]  /*6960*/  STL [R1+0x178], R61 ;  /* 0x0001783d01007387 */ /* 0x000fe20000100800 */
[----:B------:R-:W-:Y:S02]  /*6970*/  IADD3.X R45, PT, PT, R45, UR10, RZ, P1, !PT ;  /* 0x0000000a2d2d7c10 */ /* 0x000fe40008ffe4ff */
[----:B------:R-:W-:Y:S01]  /*6980*/  IADD3 R59, P1, PT, R59, UR4, RZ ;  /* 0x000000043b3b7c10 */ /* 0x000fe2000ff3e0ff */
[----:B------:R-:W-:Y:S04]  /*6990*/  STL [R1+0x180], R34 ;  /* 0x0001802201007387 */ /* 0x000fe80000100800 */
[----:B------:R-:W-:Y:S04]  /*69a0*/  STL [R1+0x138], R35 ;  /* 0x0001382301007387 */ /* 0x000fe80000100800 */
[----:B------:R-:W-:Y:S01]  /*69b0*/  STL [R1+0x188], R44 ;  /* 0x0001882c01007387 */ /* 0x000fe20000100800 */
[----:B--2---:R-:W-:-:S05]  /*69c0*/  IADD3.X R2, PT, PT, R2, UR10, RZ, P2, !PT ;  /* 0x0000000a02027c10 */ /* 0x004fca00097fe4ff */
[----:B------:R0:W-:Y:S04]  /*69d0*/  STL [R1+0x14c], R2 ;  /* 0x00014c0201007387 */ /* 0x0001e80000100800 */
[----:B------:R-:W-:Y:S04]  /*69e0*/  STL [R1+0x140], R45 ;  /* 0x0001402d01007387 */ /* 0x000fe80000100800 */
[----:B0-----:R-:W2:Y:S04]  /*69f0*/  LDL.LU R2, [R1+0x234] ;  /* 0x0002340001027983 */ /* 0x001ea80000300800 */
[----:B------:R-:W-:Y:S01]  /*6a00*/  STL [R1+0x190], R59 ;  /* 0x0001903b01007387 */ /* 0x000fe20000100800 */
[----:B---3--:R-:W-:-:S05]  /*6a10*/  IADD3 R3, P2, PT, R3, UR4, RZ ;  /* 0x0000000403037c10 */ /* 0x008fca000ff5e0ff */
[----:B------:R0:W-:Y:S04]  /*6a20*/  STL [R1+0x198], R3 ;  /* 0x0001980301007387 */ /* 0x0001e80000100800 */
[----:B0-----:R-:W3:Y:S01]  /*6a30*/  LDL.LU R3, [R1+0x230] ;  /* 0x0002300001037983 */ /* 0x001ee20000300800 */
[----:B------:R-:W-:-:S05]  /*6a40*/  IADD3.X R5, PT, PT, R5, UR10, RZ, P3, !PT ;  /* 0x0000000a05057c10 */ /* 0x000fca0009ffe4ff */
[----:B------:R0:W-:Y:S04]  /*6a50*/  STL [R1+0x15c], R5 ;  /* 0x00015c0501007387 */ /* 0x0001e80000100800 */
[----:B0-----:R-:W2:Y:S01]  /*6a60*/  LDL.LU R5, [R1+0x22c] ;  /* 0x00022c0001057983 */ /* 0x001ea20000300800 */
[----:B------:R-:W-:Y:S02]  /*6a70*/  IADD3 R60, P3, PT, R60, UR4, RZ ;  /* 0x000000043c3c7c10 */ /* 0x000fe4000ff7e0ff */
[----:B------:R-:W-:-:S03]  /*6a80*/  IADD3.X R55, PT, PT, R55, UR10, RZ, P4, !PT ;  /* 0x0000000a37377c10 */ /* 0x000fc6000a7fe4ff */
[----:B------:R-:W-:Y:S04]  /*6a90*/  STL [R1+0x1a0], R60 ;  /* 0x0001a03c01007387 */ /* 0x000fe80000100800 */
[----:B------:R-:W-:Y:S01]  /*6aa0*/  STL [R1+0x16c], R55 ;  /* 0x00016c3701007387 */ /* 0x000fe20000100800 */
[----:B---3--:R-:W-:-:S05]  /*6ab0*/  IADD3.X R3, PT, PT, R3, UR10, RZ, P6, !PT ;  /* 0x0000000a03037c10 */ /* 0x008fca000b7fe4ff */
[----:B------:R0:W-:Y:S04]  /*6ac0*/  STL [R1+0x17c], R3 ;  /* 0x00017c0301007387 */ /* 0x0001e80000100800 */
[----:B0-----:R-:W3:Y:S01]  /*6ad0*/  LDL.LU R3, [R1+0x228] ;  /* 0x0002280001037983 */ /* 0x001ee20000300800 */
[----:B------:R-:W-:Y:S02]  /*6ae0*/  IADD3.X R53, PT, PT, R53, UR10, RZ, P5, !PT ;  /* 0x0000000a35357c10 */ /* 0x000fe4000affe4ff */
[----:B------:R-:W-:Y:S02]  /*6af0*/  IADD3.X R51, PT, PT, R51, UR10, RZ, P0, !PT ;  /* 0x0000000a33337c10 */ /* 0x000fe400087fe4ff */
[----:B--2---:R-:W-:Y:S02]  /*6b00*/  IADD3.X R5, PT, PT, R5, UR10, RZ, P3, !PT ;  /* 0x0000000a05057c10 */ /* 0x004fe40009ffe4ff */
[----:B------:R-:W-:Y:S01]  /*6b10*/  IADD3.X R49, PT, PT, R49, UR10, RZ, P1, !PT ;  /* 0x0000000a31317c10 */ /* 0x000fe20008ffe4ff */
[----:B------:R-:W-:Y:S01]  /*6b20*/  STL [R1+0x174], R53 ;  /* 0x0001743501007387 */ /* 0x000fe20000100800 */
[----:B------:R-:W-:-:S02]  /*6b30*/  F2FP.F16.E5M2.UNPACK_B R8, R8 ;  /* 0x00000008ff08723e */ /* 0x000fc400020004ff */
[----:B------:R-:W-:Y:S02]  /*6b40*/  F2FP.F16.E5M2.UNPACK_B R9, R9 ;  /* 0x00000009ff09723e */ /* 0x000fe400020004ff */
[----:B------:R-:W-:Y:S02]  /*6b50*/  F2FP.F16.E5M2.UNPACK_B R10, R10 ;  /* 0x0000000aff0a723e */ /* 0x000fe400020004ff */
[----:B------:R-:W-:Y:S01]  /*6b60*/  F2FP.F16.E5M2.UNPACK_B R11, R11 ;  /* 0x0000000bff0b723e */ /* 0x000fe200020004ff */
[----:B------:R-:W-:Y:S01]  /*6b70*/  STL [R1+0x184], R51 ;  /* 0x0001843301007387 */ /* 0x000fe20000100800 */
[----:B------:R-:W-:Y:S02]  /*6b80*/  F2FP.F16.E5M2.UNPACK_B R20, R20 ;  /* 0x00000014ff14723e */ /* 0x000fe400020004ff */
[----:B------:R-:W-:Y:S02]  /*6b90*/  F2FP.F16.E5M2.UNPACK_B R21, R21 ;  /* 0x00000015ff15723e */ /* 0x000fe400020004ff */
[----:B----4-:R-:W-:Y:S01]  /*6ba0*/  IADD3.X R57, PT, PT, R57, UR10, RZ, P2, !PT ;  /* 0x0000000a39397c10 */ /* 0x010fe200097fe4ff */
[----:B------:R0:W-:Y:S01]  /*6bb0*/  STL [R1+0x19c], R5 ;  /* 0x00019c0501007387 */ /* 0x0001e20000100800 */
[-C--:B------:R-:W-:Y:S03]  /*6bc0*/  HMMA.16816.F32 R40, R8, R24.reuse, R40 ;  /* 0x000000180828723c */ /* 0x080fe60000001828 */
[----:B------:R2:W-:Y:S04]  /*6bd0*/  STL [R1+0x18c], R49 ;  /* 0x00018c3101007387 */ /* 0x0005e80000100800 */
[----:B0-----:R2:W5:Y:S01]  /*6be0*/  LDL.LU R5, [R1+0x224] ;  /* 0x0002240001057983 */ /* 0x0015620000300800 */
[----:B------:R-:W-:Y:S03]  /*6bf0*/  HMMA.16816.F32 R36, R20, R24, R36 ;  /* 0x000000181424723c */ /* 0x000fe60000001824 */
[----:B------:R2:W-:Y:S01]  /*6c00*/  STL [R1+0x194], R57 ;  /* 0x0001943901007387 */ /* 0x0005e20000100800 */
[----:B------:R-:W-:-:S04]  /*6c10*/  UIADD3 UR6, UPT, UPT, UR6, -0x1, URZ ;  /* 0xffffffff06067890 */ /* 0x000fc8000fffe0ff */
[----:B------:R-:W-:Y:S01]  /*6c20*/  HMMA.16816.F32 R12, R20, R6, R12 ;  /* 0x00000006140c723c */ /* 0x000fe2000000180c */
[----:B------:R-:W-:-:S07]  /*6c30*/  UISETP.NE.U32.AND UP0, UPT, UR6, URZ, UPT ;  /* 0x000000ff0600728c */ /* 0x000fce000bf05070 */
[----:B------:R-:W-:Y:S01]  /*6c40*/  HMMA.16816.F32 R8, R8, R6, R16 ;  /* 0x000000060808723c */ /* 0x000fe20000001810 */
[----:B-1----:R-:W-:-:S05]  /*6c50*/  IMAD.SHL.U32 R26, R26, 0x80, RZ ;  /* 0x000000801a1a7824 */ /* 0x002fca00078e00ff */
[----:B------:R-:W-:Y:S01]  /*6c60*/  IADD3 R2, P4, PT, R26, R2, RZ ;  /* 0x000000021a027210 */ /* 0x000fe20007f9e0ff */
[----:B------:R-:W-:-:S03]  /*6c70*/  UIADD3 UR7, UPT, UPT, UR7, -0x80, URZ ;  /* 0xffffff8007077890 */ /* 0x000fc6000fffe0ff */
[----:B---3--:R-:W-:Y:S01]  /*6c80*/  LEA.HI.X.SX32 R3, R26, R3, 0x1, P4 ;  /* 0x000000031a037211 */ /* 0x008fe200020f0eff */
[----:B--2---:R-:W-:Y:S09]  /*6c90*/  BRA.U UP0, `(.L_x_2) ;  /* 0xffffffb500cc7547 */ /* 0x004ff2000b83ffff */
.L_x_1:
[----:B------:R-:W2:Y:S01]  /*6ca0*/  LDL.LU R6, [R1+0x220] ;  /* 0x0002200001067983 */ /* 0x000ea20000300800 */
[----:B------:R-:W-:Y:S01]  /*6cb0*/  F2FP.SATFINITE.E5M2.F32.PACK_AB_MERGE_C R36, R37, R36, RZ ;  /* 0x000000242524723e */ /* 0x000fe200048060ff */
[----:B------:R-:W1:Y:S01]  /*6cc0*/  LDCU.128 UR12, c[0x0][0x390] ;  /* 0x00007200ff0c77ac */ /* 0x000e620008000c00 */
[----:B------:R-:W-:Y:S01]  /*6cd0*/  F2FP.SATFINITE.E5M2.F32.PACK_AB_MERGE_C R12, R13, R12, RZ ;  /* 0x0000000c0d0c723e */ /* 0x000fe200048060ff */
[----:B------:R-:W1:Y:S01]  /*6ce0*/  LDL.LU R23, [R1+0x21c] ;  /* 0x00021c0001177983 */ /* 0x000e620000300800 */
[----:B------:R-:W-:Y:S01]  /*6cf0*/  F2FP.SATFINITE.E5M2.F32.PACK_AB_MERGE_C R8, R9, R8, RZ ;  /* 0x000000080908723e */ /* 0x000fe200048060ff */
[----:B------:R-:W3:Y:S01]  /*6d00*/  LDCU UR6, c[0x0][0x3b8] ;  /* 0x00007700ff0677ac */ /* 0x000ee20008000800 */
[----:B------:R-:W-:Y:S01]  /*6d10*/  LOP3.LUT R36, R36, 0xffff, RZ, 0xc0, !PT ;  /* 0x0000ffff24247812 */ /* 0x000fe200078ec0ff */
[----:B------:R-:W3:Y:S01]  /*6d20*/  LDL.LU R22, [R1+0x218] ;  /* 0x0002180001167983 */ /* 0x000ee20000300800 */
[----:B------:R-:W-:Y:S01]  /*6d30*/  LOP3.LUT R9, R12, 0xffff, RZ, 0xc0, !PT ;  /* 0x0000ffff0c097812 */ /* 0x000fe200078ec0ff */
[----:B------:R-:W4:Y:S01]  /*6d40*/  LDCU UR4, c[0x0][0x3b4] ;  /* 0x00007680ff0477ac */ /* 0x000f220008000800 */
[----:B------:R-:W-:Y:S01]  /*6d50*/  F2FP.SATFINITE.E5M2.F32.PACK_AB_MERGE_C R14, R15, R14, RZ ;  /* 0x0000000e0f0e723e */ /* 0x000fe200048060ff */
[----:B------:R-:W0:Y:S01]  /*6d60*/  S2R R16, SR_TID.X ;  /* 0x0000000000107919 */ /* 0x000e220000002100 */
[----:B------:R-:W-:-:S02]  /*6d70*/  F2FP.SATFINITE.E5M2.F32.PACK_AB_MERGE_C R40, R41, R40, RZ ;  /* 0x000000282928723e */ /* 0x000fc400048060ff */
[----:B------:R-:W-:Y:S01]  /*6d80*/  F2FP.SATFINITE.E5M2.F32.PACK_AB_MERGE_C R42, R43, R42, RZ ;  /* 0x0000002a2b2a723e */ /* 0x000fe200048060ff */
[----:B------:R-:W3:Y:S01]  /*6d90*/  LDL.LU R19, [R1+0x214] ;  /* 0x0002140001137983 */ /* 0x000ee20000300800 */
[----:B------:R-:W-:Y:S02]  /*6da0*/  F2FP.SATFINITE.E5M2.F32.PACK_AB_MERGE_C R10, R11, R10, RZ ;  /* 0x0000000a0b0a723e */ /* 0x000fe400048060ff */
[----:B------:R-:W-:Y:S01]  /*6db0*/  F2FP.SATFINITE.E5M2.F32.PACK_AB_MERGE_C R38, R39, R38, RZ ;  /* 0x000000262726723e */ /* 0x000fe200048060ff */
[----:B------:R-:W3:Y:S01]  /*6dc0*/  LDL.LU R17, [R1+0x210] ;  /* 0x0002100001117983 */ /* 0x000ee20000300800 */
[C---:B0-----:R-:W-:Y:S01]  /*6dd0*/  IMAD.SHL.U32 R3, R16.reuse, 0x10, RZ ;  /* 0x0000001010037824 */ /* 0x041fe200078e00ff */
[C---:B------:R-:W-:Y:S01]  /*6de0*/  LOP3.LUT R7, R16.reuse, 0x180, RZ, 0xc0, !PT ;  /* 0x0000018010077812 */ /* 0x040fe200078ec0ff */
[----:B------:R-:W-:-:S05]  /*6df0*/  IMAD.SHL.U32 R2, R16, 0x100, RZ ;  /* 0x0000010010027824 */ /* 0x000fca00078e00ff */
[----:B-----5:R-:W-:Y:S02]  /*6e00*/  LOP3.LUT R5, R2, 0x1800, RZ, 0xc0, !PT ;  /* 0x0000180002057812 */ /* 0x020fe400078ec0ff */
[----:B------:R-:W-:Y:S02]  /*6e10*/  SHF.R.U32.HI R2, RZ, 0x8, R9 ;  /* 0x00000008ff027819 */ /* 0x000fe40000011609 */
[----:B------:R-:W-:Y:S02]  /*6e20*/  LOP3.LUT R40, R40, 0xffff, RZ, 0xc0, !PT ;  /* 0x0000ffff28287812 */ /* 0x000fe400078ec0ff */
[----:B------:R-:W-:Y:S01]  /*6e30*/  LOP3.LUT R42, R42, 0xffff, RZ, 0xc0, !PT ;  /* 0x0000ffff2a2a7812 */ /* 0x000fe200078ec0ff */
[----:B------:R-:W-:Y:S01]  /*6e40*/  BAR.SYNC.DEFER_BLOCKING 0x0 ;  /* 0x0000000000007b1d */ /* 0x000fe20000010000 */
[----:B--2---:R-:W-:-:S05]  /*6e50*/  LOP3.LUT R0, R6, 0x1060, RZ, 0xc0, !PT ;  /* 0x0000106006007812 */ /* 0x004fca00078ec0ff */
[----:B------:R-:W0:Y:S01]  /*6e60*/  S2R R6, SR_TID.X ;  /* 0x0000000000067919 */ /* 0x000e220000002100 */
[----:B------:R-:W-:Y:S02]  /*6e70*/  LOP3.LUT R3, R0, 0x600, R3, 0xf8, !PT ;  /* 0x0000060000037812 */ /* 0x000fe400078ef803 */
[----:B------:R-:W-:-:S04]  /*6e80*/  LOP3.LUT R0, R16, 0x1c, RZ, 0xc0, !PT ;  /* 0x0000001c10007812 */ /* 0x000fc800078ec0ff */
[----:B------:R-:W-:Y:S02]  /*6e90*/  LEA.HI R4, R7, R0, RZ, 0x1f ;  /* 0x0000000007047211 */ /* 0x000fe400078ff8ff */
[----:B------:R-:W-:Y:S02]  /*6ea0*/  SHF.R.U32.HI R0, RZ, 0x8, R36 ;  /* 0x00000008ff007819 */ /* 0x000fe40000011624 */
[----:B0-----:R-:W-:-:S05]  /*6eb0*/  LOP3.LUT R6, R6, 0x7f, RZ, 0xc0, !PT ;  /* 0x0000007f06067812 */ /* 0x001fca00078ec0ff */
[----:B------:R-:W-:Y:S01]  /*6ec0*/  IMAD R7, R6, 0x4, R5 ;  /* 0x0000000406077824 */ /* 0x000fe200078e0205 */
[----:B------:R-:W-:Y:S02]  /*6ed0*/  LOP3.LUT R5, R0, 0xffff, RZ, 0xc0, !PT ;  /* 0x0000ffff00057812 */ /* 0x000fe400078ec0ff */
[----:B------:R-:W-:Y:S02]  /*6ee0*/  LOP3.LUT R0, R2, 0xffff, RZ, 0xc0, !PT ;  /* 0x0000ffff02007812 */ /* 0x000fe400078ec0ff */
[----:B------:R-:W-:Y:S02]  /*6ef0*/  LOP3.LUT R2, R3, R4, RZ, 0x3c, !PT ;  /* 0x0000000403027212 */ /* 0x000fe400078e3cff */
[----:B------:R-:W-:Y:S02]  /*6f00*/  LOP3.LUT R3, R14, 0xffff, RZ, 0xc0, !PT ;  /* 0x0000ffff0e037812 */ /* 0x000fe400078ec0ff */
[--C-:B------:R-:W-:Y:S02]  /*6f10*/  SHF.R.U32.HI R6, RZ, 0x3, R16.reuse ;  /* 0x00000003ff067819 */ /* 0x100fe40000011610 */
[----:B------:R-:W-:-:S02]  /*6f20*/  SHF.R.U32.HI R14, RZ, 0x6, R16 ;  /* 0x00000006ff0e7819 */ /* 0x000fc40000011610 */
[----:B------:R-:W2:Y:S04]  /*6f30*/  LDL.LU R16, [R1+0x20c] ;  /* 0x00020c0001107983 */ /* 0x000ea80000300800 */
[----:B------:R-:W2:Y:S04]  /*6f40*/  LDL.LU R21, [R1+0x208] ;  /* 0x0002080001157983 */ /* 0x000ea80000300800 */
[----:B------:R-:W2:Y:S01]  /*6f50*/  LDL.LU R26, [R1+0x204] ;  /* 0x00020400011a7983 */ /* 0x000ea20000300800 */
[----:B------:R-:W-:Y:S02]  /*6f60*/  LOP3.LUT R15, R7, 0x20, R6, 0x78, !PT ;  /* 0x00000020070f7812 */ /* 0x000fe400078e7806 */
[----:B------:R-:W-:Y:S01]  /*6f70*/  PRMT R12, R5, 0x3340, R0 ;  /* 0x00003340050c7816 */ /* 0x000fe20000000000 */
[----:B------:R-:W2:Y:S01]  /*6f80*/  LDL.LU R24, [R1+0x200] ;  /* 0x0002000001187983 */ /* 0x000ea20000300800 */
[----:B------:R-:W-:-:S02]  /*6f90*/  LOP3.LUT R5, R8, 0xffff, RZ, 0xc0, !PT ;  /* 0x0000ffff08057812 */ /* 0x000fc400078ec0ff */
[----:B------:R-:W-:Y:S02]  /*6fa0*/  LOP3.LUT R7, R10, 0xffff, RZ, 0xc0, !PT ;  /* 0x0000ffff0a077812 */ /* 0x000fe400078ec0ff */
[----:B------:R-:W-:Y:S02]  /*6fb0*/  SHF.R.U32.HI R4, RZ, 0x8, R40 ;  /* 0x00000008ff047819 */ /* 0x000fe40000011628 */
[--C-:B------:R-:W-:Y:S02]  /*6fc0*/  PRMT R8, R40, 0x3340, R5.reuse ;  /* 0x0000334028087816 */ /* 0x100fe40000000005 */
[----:B------:R-:W-:Y:S02]  /*6fd0*/  SHF.R.U32.HI R6, RZ, 0x8, R5 ;  /* 0x00000008ff067819 */ /* 0x000fe40000011605 */
[----:B------:R-:W-:Y:S02]  /*6fe0*/  PRMT R13, R42, 0x3340, R7 ;  /* 0x000033402a0d7816 */ /* 0x000fe40000000007 */
[----:B------:R-:W-:-:S02]  /*6ff0*/  SHF.R.U32.HI R5, RZ, 0x8, R42 ;  /* 0x00000008ff057819 */ /* 0x000fc4000001162a */
[----:B------:R-:W-:Y:S02]  /*7000*/  SHF.R.U32.HI R7, RZ, 0x8, R7 ;  /* 0x00000008ff077819 */ /* 0x000fe40000011607 */
[----:B------:R-:W-:Y:S02]  /*7010*/  LOP3.LUT R11, R4, 0xffff, RZ, 0xc0, !PT ;  /* 0x0000ffff040b7812 */ /* 0x000fe400078ec0ff */
[----:B------:R-:W-:Y:S02]  /*7020*/  LOP3.LUT R4, R5, 0xffff, RZ, 0xc0, !PT ;  /* 0x0000ffff05047812 */ /* 0x000fe400078ec0ff */
[----:B------:R-:W-:Y:S02]  /*7030*/  LOP3.LUT R7, R7, 0xffff, RZ, 0xc0, !PT ;  /* 0x0000ffff07077812 */ /* 0x000fe400078ec0ff */
[----:B-1----:R-:W-:Y:S02]  /*7040*/  ISETP.GE.AND P0, PT, R23, UR14, PT ;  /* 0x0000000e17007c0c */ /* 0x002fe4000bf06270 */
[----:B------:R-:W-:Y:S01]  /*7050*/  PRMT R4, R4, 0x3340, R7 ;  /* 0x0000334004047816 */ /* 0x000fe20000000007 */
[C---:B---3--:R-:W-:Y:S01]  /*7060*/  IMAD R7, R22.reuse, UR6, RZ ;  /* 0x0000000616077c24 */ /* 0x048fe2000f8e02ff */
[----:B------:R-:W-:-:S02]  /*7070*/  ISETP.LT.AND P1, PT, R22, UR15, !P0 ;  /* 0x0000000f16007c0c */ /* 0x000fc4000c721270 */
[----:B------:R-:W3:Y:S01]  /*7080*/  LDL.LU R22, [R1+0x1fc] ;  /* 0x0001fc0001167983 */ /* 0x000ee20000300800 */
[----:B------:R-:W-:Y:S02]  /*7090*/  LOP3.LUT R38, R38, 0xffff, RZ, 0xc0, !PT ;  /* 0x0000ffff26267812 */ /* 0x000fe400078ec0ff */
[----:B------:R-:W-:Y:S01]  /*70a0*/  LOP3.LUT R6, R6, 0xffff, RZ, 0xc0, !PT ;  /* 0x0000ffff06067812 */ /* 0x000fe200078ec0ff */
[----:B------:R-:W3:Y:S01]  /*70b0*/  LDL.LU R32, [R1+0x1f8] ;  /* 0x0001f80001207983 */ /* 0x000ee20000300800 */
[--C-:B------:R-:W-:Y:S02]  /*70c0*/  PRMT R10, R38, 0x3340, R3.reuse ;  /* 0x00003340260a7816 */ /* 0x100fe40000000003 */
[----:B------:R-:W-:Y:S01]  /*70d0*/  SHF.R.U32.HI R0, RZ, 0x8, R38 ;  /* 0x00000008ff007819 */ /* 0x000fe20000011626 */
[----:B------:R-:W3:Y:S01]  /*70e0*/  LDL.LU R31, [R1+0x1f4] ;  /* 0x0001f400011f7983 */ /* 0x000ee20000300800 */
[----:B------:R-:W-:Y:S02]  /*70f0*/  SHF.R.U32.HI R3, RZ, 0x8, R3 ;  /* 0x00000008ff037819 */ /* 0x000fe40000011603 */
[----:B------:R-:W-:Y:S01]  /*7100*/  LOP3.LUT R0, R0, 0xffff, RZ, 0xc0, !PT ;  /* 0x0000ffff00007812 */ /* 0x000fe200078ec0ff */
[----:B------:R-:W3:Y:S01]  /*7110*/  LDL.LU R30, [R1+0x1f0] ;  /* 0x0001f000011e7983 */ /* 0x000ee20000300800 */
[----:B------:R-:W-:-:S02]  /*7120*/  LOP3.LUT R3, R3, 0xffff, RZ, 0xc0, !PT ;  /* 0x0000ffff03037812 */ /* 0x000fc400078ec0ff */
[----:B------:R-:W-:Y:S01]  /*7130*/  PRMT R9, R36, 0x3340, R9 ;  /* 0x0000334024097816 */ /* 0x000fe20000000009 */
[----:B------:R-:W3:Y:S01]  /*7140*/  LDL.LU R28, [R1+0x1ec] ;  /* 0x0001ec00011c7983 */ /* 0x000ee20000300800 */
[----:B------:R-:W-:Y:S02]  /*7150*/  PRMT R11, R11, 0x3340, R6 ;  /* 0x000033400b0b7816 */ /* 0x000fe40000000006 */
[----:B------:R-:W-:Y:S02]  /*7160*/  PRMT R5, R0, 0x3340, R3 ;  /* 0x0000334000057816 */ /* 0x000fe40000000003 */
[----:B------:R-:W-:Y:S02]  /*7170*/  PRMT R3, R9, 0x5410, R12 ;  /* 0x0000541009037816 */ /* 0x000fe4000000000c */
[----:B------:R-:W-:Y:S02]  /*7180*/  PRMT R11, R8, 0x5410, R11 ;  /* 0x00005410080b7816 */ /* 0x000fe4000000000b */
[----:B------:R-:W-:-:S02]  /*7190*/  PRMT R6, R10, 0x5410, R5 ;  /* 0x000054100a067816 */ /* 0x000fc40000000005 */
[----:B------:R-:W-:Y:S02]  /*71a0*/  PRMT R8, R13, 0x5410, R4 ;  /* 0x000054100d087816 */ /* 0x000fe40000000004 */
[----:B------:R-:W-:Y:S01]  /*71b0*/  LOP3.LUT R5, R2, 0x20, RZ, 0x3c, !PT ;  /* 0x0000002002057812 */ /* 0x000fe200078e3cff */
[----:B------:R-:W-:Y:S04]  /*71c0*/  STS [R2+UR5], R3 ;  /* 0x0000000302007988 */ /* 0x000fe80008000805 */
[----:B------:R0:W-:Y:S04]  /*71d0*/  STS [R2+UR5+0x100], R11 ;  /* 0x0001000b02007988 */ /* 0x0001e80008000805 */
[----:B------:R1:W-:Y:S04]  /*71e0*/  STS [R5+UR5+0x800], R6 ;  /* 0x0008000605007988 */ /* 0x0003e80008000805 */
[----:B------:R-:W-:Y:S01]  /*71f0*/  STS [R5+UR5+0x900], R8 ;  /* 0x0009000805007988 */ /* 0x000fe20008000805 */
[----:B------:R-:W-:Y:S01]  /*7200*/  LOP3.LUT R18, R15, 0x2, R14, 0xf8, !PT ;  /* 0x000000020f127812 */ /* 0x000fe200078ef80e */
[----:B------:R-:W-:Y:S03]  /*7210*/  BAR.SYNC.DEFER_BLOCKING 0x0 ;  /* 0x0000000000007b1d */ /* 0x000fe60000010000 */
[----:B------:R-:W-:-:S03]  /*7220*/  LOP3.LUT R20, R18, 0x40, RZ, 0x3c, !PT ;  /* 0x0000004012147812 */ /* 0x000fc600078e3cff */
[----:B------:R-:W1:Y:S04]  /*7230*/  LDS.U16 R10, [R18+UR5] ;  /* 0x00000005120a7984 */ /* 0x000e680008000400 */
[----:B------:R-:W1:Y:S04]  /*7240*/  LDS.U16 R9, [R20+UR5] ;  /* 0x0000000514097984 */ /* 0x000e680008000400 */
[----:B------:R-:W1:Y:S01]  /*7250*/  LDS.U16 R0, [R18+UR5+0x200] ;  /* 0x0002000512007984 */ /* 0x000e620008000400 */
[----:B----4-:R-:W-:-:S03]  /*7260*/  IMAD R4, R23, UR4, RZ ;  /* 0x0000000417047c24 */ /* 0x010fc6000f8e02ff */
[----:B------:R-:W4:Y:S01]  /*7270*/  LDS.U16 R2, [R20+UR5+0x200] ;  /* 0x0002000514027984 */ /* 0x000f220008000400 */
[C---:B0-----:R-:W-:Y:S01]  /*7280*/  IMAD R11, R19.reuse, UR6, RZ ;  /* 0x00000006130b7c24 */ /* 0x041fe2000f8e02ff */
[C---:B-1----:R-:W-:Y:S02]  /*7290*/  IADD3 R6, P2, PT, R4.reuse, UR12, RZ ;  /* 0x0000000c04067c10 */ /* 0x042fe4000ff5e0ff */
[----:B------:R-:W-:Y:S01]  /*72a0*/  ISETP.LT.AND P4, PT, R19, UR15, !P0 ;  /* 0x0000000f13007c0c */ /* 0x000fe2000c781270 */
[----:B------:R-:W0:Y:S01]  /*72b0*/  LDS.U16 R3, [R18+UR5+0x400] ;  /* 0x0004000512037984 */ /* 0x000e220008000400 */
[----:B------:R-:W-:Y:S02]  /*72c0*/  LEA.HI.X.SX32 R4, R4, UR13, 0x1, P2 ;  /* 0x0000000d04047c11 */ /* 0x000fe400090f0eff */
[-C--:B------:R-:W-:Y:S01]  /*72d0*/  IADD3 R12, P2, PT, R7, R6.reuse, RZ ;  /* 0x00000006070c7210 */ /* 0x080fe20007f5e0ff */
[----:B------:R-:W1:Y:S01]  /*72e0*/  LDS.U16 R5, [R20+UR5+0x400] ;  /* 0x0004000514057984 */ /* 0x000e620008000400 */
[----:B------:R-:W-:-:S02]  /*72f0*/  IADD3 R14, P3, PT, R11, R6, RZ ;  /* 0x000000060b0e7210 */ /* 0x000fc40007f7e0ff */
[-C--:B------:R-:W-:Y:S01]  /*7300*/  LEA.HI.X.SX32 R13, R7, R4.reuse, 0x1, P2 ;  /* 0x00000004070d7211 */ /* 0x080fe200010f0eff */
[----:B------:R-:W-:Y:S01]  /*7310*/  LDS.U16 R8, [R20+UR5+0x600] ;  /* 0x0006000514087984 */ /* 0x000fe20008000400 */
[----:B------:R-:W-:Y:S01]  /*7320*/  LEA.HI.X.SX32 R15, R11, R4, 0x1, P3 ;  /* 0x000000040b0f7211 */ /* 0x000fe200018f0eff */
[C---:B------:R-:W-:Y:S01]  /*7330*/  IMAD R11, R17.reuse, UR6, RZ ;  /* 0x00000006110b7c24 */ /* 0x040fe2000f8e02ff */
[----:B------:R-:W-:Y:S01]  /*7340*/  ISETP.LT.AND P2, PT, R17, UR15, !P0 ;  /* 0x0000000f11007c0c */ /* 0x000fe2000c741270 */
[----:B------:R-:W0:Y:S01]  /*7350*/  LDS.U16 R7, [R18+UR5+0x600] ;  /* 0x0006000512077984 */ /* 0x000e220008000400 */
[----:B------:R-:W-:Y:S02]  /*7360*/  PRMT R23, R10, 0x7770, RZ ;  /* 0x000077700a177816 */ /* 0x000fe400000000ff */
[----:B------:R-:W-:-:S03]  /*7370*/  PRMT R25, R9, 0x7770, RZ ;  /* 0x0000777009197816 */ /* 0x000fc600000000ff */
[----:B------:R4:W-:Y:S04]  /*7380*/  @P1 STG.E.U8 desc[UR8][R12.64], R23 ;  /* 0x000000170c001986 */ /* 0x0009e8000c101108 */
[----:B------:R0:W-:Y:S01]  /*7390*/  @P4 STG.E.U8 desc[UR8][R14.64], R25 ;  /* 0x000000190e004986 */ /* 0x0001e2000c101108 */
[----:B----4-:R-:W-:Y:S02]  /*73a0*/  PRMT R23, R0, 0x7770, RZ ;  /* 0x0000777000177816 */ /* 0x010fe400000000ff */
[----:B------:R-:W-:Y:S02]  /*73b0*/  PRMT R27, R2, 0x7770, RZ ;  /* 0x00007770021b7816 */ /* 0x000fe400000000ff */
[C---:B--2---:R-:W-:Y:S01]  /*73c0*/  ISETP.LT.AND P4, PT, R16.reuse, UR15, !P0 ;  /* 0x0000000f10007c0c */ /* 0x044fe2000c781270 */
[----:B------:R-:W-:Y:S01]  /*73d0*/  IMAD R19, R16, UR6, RZ ;  /* 0x0000000610137c24 */ /* 0x000fe2000f8e02ff */
[----:B------:R-:W-:-:S04]  /*73e0*/  IADD3 R16, P6, PT, R11, R6, RZ ;  /* 0x000000060b107210 */ /* 0x000fc80007fde0ff */
[----:B------:R-:W-:Y:S01]  /*73f0*/  LEA.HI.X.SX32 R17, R11, R4, 0x1, P6 ;  /* 0x000000040b117211 */ /* 0x000fe200030f0eff */
[----:B------:R-:W-:Y:S01]  /*7400*/  IMAD R11, R26, UR6, RZ ;  /* 0x000000061a0b7c24 */ /* 0x000fe2000f8e02ff */
[----:B------:R-:W-:-:S03]  /*7410*/  IADD3 R12, P5, PT, R19, R6, RZ ;  /* 0x00000006130c7210 */ /* 0x000fc60007fbe0ff */
[----:B------:R2:W-:Y:S01]  /*7420*/  @P2 STG.E.U8 desc[UR8][R16.64], R23 ;  /* 0x0000001710002986 */ /* 0x0005e2000c101108 */
[----:B------:R-:W-:Y:S02]  /*7430*/  IADD3 R18, P2, PT, R11, R6, RZ ;  /* 0x000000060b127210 */ /* 0x000fe40007f5e0ff */
[----:B------:R-:W-:Y:S02]  /*7440*/  ISETP.LT.AND P1, PT, R26, UR15, !P0 ;  /* 0x0000000f1a007c0c */ /* 0x000fe4000c721270 */
[-C--:B------:R-:W-:Y:S01]  /*7450*/  LEA.HI.X.SX32 R13, R19, R4.reuse, 0x1, P5 ;  /* 0x00000004130d7211 */ /* 0x080fe200028f0eff */
[----:B------:R-:W4:Y:S01]  /*7460*/  LDL.LU R26, [R1+0x1e8] ;  /* 0x0001e800011a7983 */ /* 0x000f220000300800 */
[----:B------:R-:W-:Y:S01]  /*7470*/  LEA.HI.X.SX32 R19, R11, R4, 0x1, P2 ;  /* 0x000000040b137211 */ /* 0x000fe200010f0eff */
[C---:B------:R-:W-:Y:S01]  /*7480*/  IMAD R11, R24.reuse, UR6, RZ ;  /* 0x00000006180b7c24 */ /* 0x040fe2000f8e02ff */
[C---:B------:R-:W-:Y:S01]  /*7490*/  ISETP.LT.AND P3, PT, R21.reuse, UR15, !P0 ;  /* 0x0000000f15007c0c */ /* 0x040fe2000c761270 */
[----:B------:R-:W4:Y:S01]  /*74a0*/  LDL.LU R20, [R1+0x1e4] ;  /* 0x0001e40001147983 */ /* 0x000f220000300800 */
[----:B------:R-:W-:Y:S01]  /*74b0*/  ISETP.LT.AND P2, PT, R24, UR15, !P0 ;  /* 0x0000000f18007c0c */ /* 0x000fe2000c741270 */
[----:B------:R-:W-:-:S02]  /*74c0*/  IMAD R21, R21, UR6, RZ ;  /* 0x0000000615157c24 */ /* 0x000fc4000f8e02ff */
[----:B------:R-:W4:Y:S03]  /*74d0*/  LDL.LU R24, [R1+0x1e0] ;  /* 0x0001e00001187983 */ /* 0x000f260000300800 */
[C---:B0-----:R-:W-:Y:S01]  /*74e0*/  IADD3 R14, P6, PT, R21.reuse, R6, RZ ;  /* 0x00000006150e7210 */ /* 0x041fe20007fde0ff */
[----:B------:R-:W-:Y:S03]  /*74f0*/  @P4 STG.E.U8 desc[UR8][R12.64], R27 ;  /* 0x0000001b0c004986 */ /* 0x000fe6000c101108 */
[----:B------:R-:W-:Y:S02]  /*7500*/  LEA.HI.X.SX32 R15, R21, R4, 0x1, P6 ;  /* 0x00000004150f7211 */ /* 0x000fe400030f0eff */
[C---:B---3--:R-:W-:Y:S01]  /*7510*/  ISETP.LT.AND P4, PT, R22.reuse, UR15, !P0 ;  /* 0x0000000f16007c0c */ /* 0x048fe2000c781270 */
[----:B------:R-:W-:-:S02]  /*7520*/  IMAD R21, R22, UR6, RZ ;  /* 0x0000000616157c24 */ /* 0x000fc4000f8e02ff */
[----:B------:R-:W3:Y:S01]  /*7530*/  LDL.LU R22, [R1+0x1dc] ;  /* 0x0001dc0001167983 */ /* 0x000ee20000300800 */
[----:B------:R-:W-:Y:S02]  /*7540*/  PRMT R25, R3, 0x7770, RZ ;  /* 0x0000777003197816 */ /* 0x000fe400000000ff */
[----:B-1----:R-:W-:Y:S02]  /*7550*/  PRMT R29, R5, 0x7770, RZ ;  /* 0x00007770051d7816 */ /* 0x002fe400000000ff */
[C---:B--2---:R-:W-:Y:S01]  /*7560*/  IADD3 R16, P6, PT, R11.reuse, R6, RZ ;  /* 0x000000060b107210 */ /* 0x044fe20007fde0ff */
[----:B------:R0:W-:Y:S01]  /*7570*/  @P3 STG.E.U8 desc[UR8][R14.64], R25 ;  /* 0x000000190e003986 */ /* 0x0001e2000c101108 */
[C---:B------:R-:W-:Y:S01]  /*7580*/  IMAD R23, R32.reuse, UR6, RZ ;  /* 0x0000000620177c24 */ /* 0x040fe2000f8e02ff */
[----:B------:R-:W-:Y:S02]  /*7590*/  ISETP.LT.AND P3, PT, R32, UR15, !P0 ;  /* 0x0000000f20007c0c */ /* 0x000fe4000c761270 */
[----:B------:R-:W-:Y:S01]  /*75a0*/  LEA.HI.X.SX32 R17, R11, R4, 0x1, P6 ;  /* 0x000000040b117211 */ /* 0x000fe200030f0eff */
[----:B------:R1:W-:Y:S01]  /*75b0*/  @P1 STG.E.U8 desc[UR8][R18.64], R29 ;  /* 0x0000001d12001986 */ /* 0x0003e2000c101108 */
[C---:B------:R-:W-:Y:S01]  /*75c0*/  IMAD R11, R31.reuse, UR6, RZ ;  /* 0x000000061f0b7c24 */ /* 0x040fe2000f8e02ff */
[----:B------:R-:W-:-:S02]  /*75d0*/  ISETP.LT.AND P1, PT, R31, UR15, !P0 ;  /* 0x0000000f1f007c0c */ /* 0x000fc4000c721270 */
[----:B0-----:R-:W-:Y:S02]  /*75e0*/  PRMT R25, R7, 0x7770, RZ ;  /* 0x0000777007197816 */ /* 0x001fe400000000ff */
[-C--:B------:R-:W-:Y:S02]  /*75f0*/  IADD3 R12, P5, PT, R21, R6.reuse, RZ ;  /* 0x00000006150c7210 */ /* 0x080fe40007fbe0ff */
[-C--:B------:R-:W-:Y:S01]  /*7600*/  IADD3 R14, P6, PT, R23, R6.reuse, RZ ;  /* 0x00000006170e7210 */ /* 0x080fe20007fde0ff */
[----:B------:R0:W-:Y:S01]  /*7610*/  @P2 STG.E.U8 desc[UR8][R16.64], R25 ;  /* 0x0000001910002986 */ /* 0x0001e2000c101108 */
[----:B-1----:R-:W-:Y:S02]  /*7620*/  IADD3 R18, P2, PT, R11, R6, RZ ;  /* 0x000000060b127210 */ /* 0x002fe40007f5e0ff */
[----:B------:R-:W-:Y:S02]  /*7630*/  LEA.HI.X.SX32 R13, R21, R4, 0x1, P5 ;  /* 0x00000004150d7211 */ /* 0x000fe400028f0eff */
[----:B------:R-:W-:-:S02]  /*7640*/  PRMT R31, R8, 0x7770, RZ ;  /* 0x00007770081f7816 */ /* 0x000fc400000000ff */
[-C--:B------:R-:W-:Y:S02]  /*7650*/  LEA.HI.X.SX32 R15, R23, R4.reuse, 0x1, P6 ;  /* 0x00000004170f7211 */ /* 0x080fe400030f0eff */
[----:B------:R-:W-:Y:S02]  /*7660*/  PRMT R27, R10, 0x7771, RZ ;  /* 0x000077710a1b7816 */ /* 0x000fe400000000ff */
[----:B------:R-:W-:Y:S01]  /*7670*/  LEA.HI.X.SX32 R19, R11, R4, 0x1, P2 ;  /* 0x000000040b137211 */ /* 0x000fe200010f0eff */
[----:B0-----:R-:W-:Y:S01]  /*7680*/  IMAD R17, R28, UR6, RZ ;  /* 0x000000061c117c24 */ /* 0x001fe2000f8e02ff */
[----:B------:R-:W-:Y:S01]  /*7690*/  PRMT R29, R9, 0x7771, RZ ;  /* 0x00007771091d7816 */ /* 0x000fe200000000ff */
[----:B------:R0:W-:Y:S01]  /*76a0*/  @P4 STG.E.U8 desc[UR8][R12.64], R31 ;  /* 0x0000001f0c004986 */ /* 0x0001e2000c101108 */
[----:B------:R-:W-:-:S03]  /*76b0*/  IMAD R9, R30, UR6, RZ ;  /* 0x000000061e097c24 */ /* 0x000fc6000f8e02ff */
[----:B------:R1:W-:Y:S04]  /*76c0*/  @P3 STG.E.U8 desc[UR8][R14.64], R27 ;  /* 0x0000001b0e003986 */ /* 0x0003e8000c101108 */
[----:B------:R2:W-:Y:S01]  /*76d0*/  @P1 STG.E.U8 desc[UR8][R18.64], R29 ;  /* 0x0000001d12001986 */ /* 0x0005e2000c101108 */
[-C--:B0-----:R-:W-:Y:S02]  /*76e0*/  IADD3 R12, P1, PT, R17, R6.reuse, RZ ;  /* 0x00000006110c7210 */ /* 0x081fe40007f3e0ff */
[----:B------:R-:W-:Y:S02]  /*76f0*/  IADD3 R10, P6, PT, R9, R6, RZ ;  /* 0x00000006090a7210 */ /* 0x000fe40007fde0ff */
[----:B------:R-:W-:Y:S02]  /*7700*/  LEA.HI.X.SX32 R13, R17, R4, 0x1, P1 ;  /* 0x00000004110d7211 */ /* 0x000fe400008f0eff */
[----:B------:R-:W-:-:S02]  /*7710*/  ISETP.LT.AND P5, PT, R30, UR15, !P0 ;  /* 0x0000000f1e007c0c */ /* 0x000fc4000c7a1270 */
[----:B------:R-:W-:Y:S02]  /*7720*/  ISETP.LT.AND P4, PT, R28, UR15, !P0 ;  /* 0x0000000f1c007c0c */ /* 0x000fe4000c781270 */
[----:B------:R-:W-:Y:S02]  /*7730*/  LEA.HI.X.SX32 R11, R9, R4, 0x1, P6 ;  /* 0x00000004090b7211 */ /* 0x000fe400030f0eff */
[----:B------:R-:W-:Y:S02]  /*7740*/  PRMT R9, R0, 0x7771, RZ ;  /* 0x0000777100097816 */ /* 0x000fe400000000ff */
[----:B------:R-:W-:Y:S02]  /*7750*/  PRMT R3, R3, 0x7771, RZ ;  /* 0x0000777103037816 */ /* 0x000fe400000000ff */
[----:B------:R-:W-:Y:S02]  /*7760*/  PRMT R5, R5, 0x7771, RZ ;  /* 0x0000777105057816 */ /* 0x000fe400000000ff */
[----:B------:R-:W-:Y:S01]  /*7770*/  PRMT R7, R7, 0x7771, RZ ;  /* 0x0000777107077816 */ /* 0x000fe200000000ff */
[----:B------:R0:W-:Y:S01]  /*7780*/  @P5 STG.E.U8 desc[UR8][R10.64], R9 ;  /* 0x000000090a005986 */ /* 0x0001e2000c101108 */
[----:B----4-:R-:W-:-:S02]  /*7790*/  IMAD R21, R26, UR6, RZ ;  /* 0x000000061a157c24 */ /* 0x010fc4000f8e02ff */
[----:B------:R-:W-:-:S03]  /*77a0*/  IMAD R25, R24, UR6, RZ ;  /* 0x0000000618197c24 */ /* 0x000fc6000f8e02ff */
[-C--:B-1----:R-:W-:Y:S01]  /*77b0*/  IADD3 R14, P2, PT, R21, R6.reuse, RZ ;  /* 0x00000006150e7210 */ /* 0x082fe20007f5e0ff */
[----:B------:R-:W-:Y:S01]  /*77c0*/  IMAD R23, R20, UR6, RZ ;  /* 0x0000000614177c24 */ /* 0x000fe2000f8e02ff */
[----:B--2---:R-:W-:Y:S02]  /*77d0*/  IADD3 R18, P1, PT, R25, R6, RZ ;  /* 0x0000000619127210 */ /* 0x004fe40007f3e0ff */
[----:B------:R-:W-:Y:S02]  /*77e0*/  ISETP.LT.AND P3, PT, R26, UR15, !P0 ;  /* 0x0000000f1a007c0c */ /* 0x000fe4000c761270 */
[-C--:B------:R-:W-:Y:S02]  /*77f0*/  LEA.HI.X.SX32 R15, R21, R4.reuse, 0x1, P2 ;  /* 0x00000004150f7211 */ /* 0x080fe400010f0eff */
[----:B------:R-:W-:Y:S02]  /*7800*/  ISETP.LT.AND P2, PT, R20, UR15, !P0 ;  /* 0x0000000f14007c0c */ /* 0x000fe4000c741270 */
[----:B------:R-:W-:-:S02]  /*7810*/  LEA.HI.X.SX32 R19, R25, R4, 0x1, P1 ;  /* 0x0000000419137211 */ /* 0x000fc400008f0eff */
[C---:B------:R-:W-:Y:S02]  /*7820*/  IADD3 R16, P6, PT, R23.reuse, R6, RZ ;  /* 0x0000000617107210 */ /* 0x040fe40007fde0ff */
[----:B------:R-:W-:Y:S02]  /*7830*/  ISETP.LT.AND P1, PT, R24, UR15, !P0 ;  /* 0x0000000f18007c0c */ /* 0x000fe4000c721270 */
[----:B---3--:R-:W-:Y:S02]  /*7840*/  ISETP.LT.AND P0, PT, R22, UR15, !P0 ;  /* 0x0000000f16007c0c */ /* 0x008fe4000c701270 */
[----:B------:R-:W-:Y:S02]  /*7850*/  LEA.HI.X.SX32 R17, R23, R4, 0x1, P6 ;  /* 0x0000000417117211 */ /* 0x000fe400030f0eff */
[----:B------:R-:W-:Y:S01]  /*7860*/  PRMT R23, R2, 0x7771, RZ ;  /* 0x0000777102177816 */ /* 0x000fe200000000ff */
[----:B------:R-:W-:-:S04]  /*7870*/  IMAD R27, R22, UR6, RZ ;  /* 0x00000006161b7c24 */ /* 0x000fc8000f8e02ff */
[----:B------:R0:W-:Y:S01]  /*7880*/  @P4 STG.E.U8 desc[UR8][R12.64], R23 ;  /* 0x000000170c004986 */ /* 0x0001e2000c101108 */
[----:B------:R-:W-:-:S03]  /*7890*/  IADD3 R20, P6, PT, R27, R6, RZ ;  /* 0x000000061b147210 */ /* 0x000fc60007fde0ff */
[----:B------:R0:W-:Y:S04]  /*78a0*/  @P3 STG.E.U8 desc[UR8][R14.64], R3 ;  /* 0x000000030e003986 */ /* 0x0001e8000c101108 */
[----:B------:R0:W-:Y:S01]  /*78b0*/  @P2 STG.E.U8 desc[UR8][R16.64], R5 ;  /* 0x0000000510002986 */ /* 0x0001e2000c101108 */
[----:B------:R-:W-:-:S03]  /*78c0*/  LEA.HI.X.SX32 R21, R27, R4, 0x1, P6 ;  /* 0x000000041b157211 */ /* 0x000fc600030f0eff */
[----:B------:R0:W-:Y:S01]  /*78d0*/  @P1 STG.E.U8 desc[UR8][R18.64], R7 ;  /* 0x0000000712001986 */ /* 0x0001e2000c101108 */
[----:B------:R-:W-:Y:S05]  /*78e0*/  @!P0 EXIT ;  /* 0x000000000000894d */ /* 0x000fea0003800000 */
[----:B0-----:R-:W-:-:S05]  /*78f0*/  PRMT R3, R8, 0x7771, RZ ;  /* 0x0000777108037816 */ /* 0x001fca00000000ff */
[----:B------:R-:W-:Y:S01]  /*7900*/  STG.E.U8 desc[UR8][R20.64], R3 ;  /* 0x0000000314007986 */ /* 0x000fe2000c101108 */
[----:B------:R-:W-:Y:S05]  /*7910*/  EXIT ;  /* 0x000000000000794d */ /* 0x000fea0003800000 */
.L_x_3:
[----:B------:R-:W-:-:S00]  /*7920*/  BRA `(.L_x_3) ;  /* 0xfffffffc00fc7947 */ /* 0x000fc0000383ffff */
[----:B------:R-:W-:-:S00]  /*7930*/  NOP ;  /* 0x0000000000007918 */ /* 0x000fc00000000000 */
        /* <DEDUP_REMOVED lines=12> */
.L_x_4:


//--------------------- .nv.shared.matmul_kernel  --------------------------
	.section	.nv.shared.matmul_kernel,"aw",@nobits
	.sectionflags	@""
	.align	16
	.zero		1024


//--------------------- .nv.shared.reserved.0     --------------------------
	.section	.nv.shared.reserved.0,"aw",@nobits
	.weak		__nv_reservedSMEM_offset_0_alias
	.size		__nv_reservedSMEM_offset_0_alias, 0, 64
	.other		__nv_reservedSMEM_offset_0_alias,@"STO_CUDA_RESERVED_SHARED STV_DEFAULT"
__nv_reservedSMEM_offset_0_alias:
	.zero		0
	.zero		64


//--------------------- .nv.constant0.matmul_kernel --------------------------
	.section	.nv.constant0.matmul_kernel,"a",@progbits
	.sectionflags	@""
	.align	4
.nv.constant0.matmul_kernel:
	.zero		976


//--------------------- SYMBOLS --------------------------

	.type		.nv.reservedSmem.offset0,@object
	.size		.nv.reservedSmem.offset0,0x4
	.type		.nv.reservedSmem.cap,@object
	.size		.nv.reservedSmem.cap,0x4
